// auto-generated by cutlass_sweep.gemm — config: {"arch": "sm_90", "cluster_m": 1, "cluster_n": 1, "dtype": "e5m2", "dtype_b": "e4m3", "layout": "tt", "stages": 0, "tile_k": 128, "tile_m": 128, "tile_n": 256}
#include "cutlass/cutlass.h"
#include "cutlass/gemm/collective/collective_builder.hpp"
#include "cutlass/gemm/device/gemm_universal_adapter.h"
#include "cutlass/gemm/kernel/gemm_universal.hpp"
#include "cutlass/epilogue/collective/collective_builder.hpp"

using ElemA = cutlass::float_e5m2_t;
using ElemB = cutlass::float_e4m3_t;
using ElemCD = cutlass::float_e5m2_t;
using Acc  = float;
using TileShape    = cute::Shape<cute::_128, cute::_256, cute::_128>;
using ClusterShape = cute::Shape<cute::_1, cute::_1, cute::_1>;

using CollectiveEpilogue = typename cutlass::epilogue::collective::CollectiveBuilder<
    cutlass::arch::Sm90, cutlass::arch::OpClassTensorOp,
    TileShape, ClusterShape,
    cutlass::epilogue::collective::EpilogueTileAuto,
    Acc, Acc,
    ElemCD, cutlass::layout::RowMajor, 128 / cutlass::sizeof_bits<ElemCD>::value,
    ElemCD, cutlass::layout::RowMajor, 128 / cutlass::sizeof_bits<ElemCD>::value,
    cutlass::epilogue::collective::EpilogueScheduleAuto
  >::CollectiveOp;

using CollectiveMainloop = typename cutlass::gemm::collective::CollectiveBuilder<
    cutlass::arch::Sm90, cutlass::arch::OpClassTensorOp,
    ElemA, cutlass::layout::ColumnMajor, 128 / cutlass::sizeof_bits<ElemA>::value,
    ElemB, cutlass::layout::ColumnMajor, 128 / cutlass::sizeof_bits<ElemB>::value,
    Acc,
    TileShape, ClusterShape,
    cutlass::gemm::collective::StageCountAutoCarveout<static_cast<int>(sizeof(typename CollectiveEpilogue::SharedStorage))>,
    cutlass::gemm::collective::KernelScheduleAuto
  >::CollectiveOp;

using GemmKernel = cutlass::gemm::kernel::GemmUniversal<
    cute::Shape<int,int,int,int>,
    CollectiveMainloop,
    CollectiveEpilogue
>;
using Gemm = cutlass::gemm::device::GemmUniversalAdapter<GemmKernel>;

// Force the device kernel symbol into the cubin without needing a host main.
auto* _anchor = &cutlass::device_kernel<GemmKernel>;


// ===== COMPILED SASS (sm_90a) =====

	.target	sm_90a

	.elftype	@"ET_EXEC"


//--------------------- .note.nv.tkinfo           --------------------------
	.section	.note.nv.tkinfo,"",@"SHT_NOTE"
	.sectionflags	@"SHF_NOTE_NV_TKINFO"
	.tkinfo
        /*0018*/ 	.word	0x00000002
        /*0030*/ 	.string	""
        /*0030*/ 	.string	"ptxas"
        /*0030*/ 	.string	"Cuda compilation tools, release 13.0, V13.0.88"
        /*0030*/ 	.string	"Build cuda_13.0.r13.0/compiler.36424714_0"
        /*0030*/ 	.string	"-arch sm_90a -m 64 "



//--------------------- .note.nv.cuinfo           --------------------------
	.section	.note.nv.cuinfo,"",@"SHT_NOTE"
	.sectionflags	@"SHF_NOTE_NV_CUINFO"
        /*0018*/ 	.short	0x0002
        /*001a*/ 	.short	0x005a
        /*001c*/ 	.short	0x0082
	.zero		2


//--------------------- .nv.info                  --------------------------
	.section	.nv.info,"",@"SHT_CUDA_INFO"
	.align	4


	//----- nvinfo : EIATTR_REGCOUNT
	.align		4
        /*0000*/ 	.byte	0x04, 0x2f
        /*0002*/ 	.short	(.L_16 - .L_15)
	.align		4
.L_15:
        /*0004*/ 	.word	index@(_ZN7cutlass13device_kernelINS_4gemm6kernel13GemmUniversalIN4cute5tupleIJiiiiEEENS1_10collective13CollectiveMmaINS1_39MainloopSm90TmaGmmaRmemAWarpSpecializedILi4ENS5_IJNS4_1CILi1EEESB_SB_EEENS1_35KernelTmaWarpSpecializedCooperativeEEENS5_IJNSA_ILi128EEENSA_ILi256EEESF_EEENS_12float_e5m2_tENS5_IJSB_llEEENS_12float_e4m3_tENS5_IJlSB_lEEENS4_8TiledMMAINS4_8MMA_AtomIJNS4_4SM904GMMA31MMA_64x256x32_F32E5M2E4M3_RS_TNILNSP_7ScaleInE1ELSR_1EEEEEENS4_6LayoutINS5_IJNSA_ILi2EEESB_SB_EEENS5_IJSB_NSA_ILi0EEESX_EEEEENS5_IJNS4_10UnderscoreES10_S10_EEEEENS4_13SM90_TMA_LOADENS4_14ComposedLayoutINS4_7SwizzleILi3ELi4ELi3EEENS4_18smem_ptr_flag_bitsILi8EEENSU_INS5_IJSF_NSA_ILi8EEEEEENS5_IJSB_SF_EEEEEEENS4_9Copy_AtomIJNS4_39AutoVectorizingCopyWithAssumedAlignmentILi128EEESI_EEENS4_8identityES13_NS14_IS16_S18_NSU_INS5_IJS19_SF_EEENS5_IJSF_SB_EEEEEEEvS1I_EENS_8epilogue10collective6detail29Sm90TmaWarpSpecializedAdapterINS1P_15DefaultEpilogueISI_SL_SL_NS1O_6thread17LinearCombinationISI_Li1EffLNS1T_9ScaleType4KindE0ELNS_15FloatRoundStyleE2ESI_EENS1_15EpilogueDefaultEEEEEvvEEEEvNT_6ParamsE)
        /*0008*/ 	.word	0x000000a8


	//----- nvinfo : EIATTR_FRAME_SIZE
	.align		4
.L_16:
        /*000c*/ 	.byte	0x04, 0x11
        /*000e*/ 	.short	(.L_18 - .L_17)
	.align		4
.L_17:
        /*0010*/ 	.word	index@(_ZN7cutlass13device_kernelINS_4gemm6kernel13GemmUniversalIN4cute5tupleIJiiiiEEENS1_10collective13CollectiveMmaINS1_39MainloopSm90TmaGmmaRmemAWarpSpecializedILi4ENS5_IJNS4_1CILi1EEESB_SB_EEENS1_35KernelTmaWarpSpecializedCooperativeEEENS5_IJNSA_ILi128EEENSA_ILi256EEESF_EEENS_12float_e5m2_tENS5_IJSB_llEEENS_12float_e4m3_tENS5_IJlSB_lEEENS4_8TiledMMAINS4_8MMA_AtomIJNS4_4SM904GMMA31MMA_64x256x32_F32E5M2E4M3_RS_TNILNSP_7ScaleInE1ELSR_1EEEEEENS4_6LayoutINS5_IJNSA_ILi2EEESB_SB_EEENS5_IJSB_NSA_ILi0EEESX_EEEEENS5_IJNS4_10UnderscoreES10_S10_EEEEENS4_13SM90_TMA_LOADENS4_14ComposedLayoutINS4_7SwizzleILi3ELi4ELi3EEENS4_18smem_ptr_flag_bitsILi8EEENSU_INS5_IJSF_NSA_ILi8EEEEEENS5_IJSB_SF_EEEEEEENS4_9Copy_AtomIJNS4_39AutoVectorizingCopyWithAssumedAlignmentILi128EEESI_EEENS4_8identityES13_NS14_IS16_S18_NSU_INS5_IJS19_SF_EEENS5_IJSF_SB_EEEEEEEvS1I_EENS_8epilogue10collective6detail29Sm90TmaWarpSpecializedAdapterINS1P_15DefaultEpilogueISI_SL_SL_NS1O_6thread17LinearCombinationISI_Li1EffLNS1T_9ScaleType4KindE0ELNS_15FloatRoundStyleE2ESI_EENS1_15EpilogueDefaultEEEEEvvEEEEvNT_6ParamsE)
        /*0014*/ 	.word	0x00000000


	//----- nvinfo : EIATTR_MIN_STACK_SIZE
	.align		4
.L_18:
        /*0018*/ 	.byte	0x04, 0x12
        /*001a*/ 	.short	(.L_20 - .L_19)
	.align		4
.L_19:
        /*001c*/ 	.word	index@(_ZN7cutlass13device_kernelINS_4gemm6kernel13GemmUniversalIN4cute5tupleIJiiiiEEENS1_10collective13CollectiveMmaINS1_39MainloopSm90TmaGmmaRmemAWarpSpecializedILi4ENS5_IJNS4_1CILi1EEESB_SB_EEENS1_35KernelTmaWarpSpecializedCooperativeEEENS5_IJNSA_ILi128EEENSA_ILi256EEESF_EEENS_12float_e5m2_tENS5_IJSB_llEEENS_12float_e4m3_tENS5_IJlSB_lEEENS4_8TiledMMAINS4_8MMA_AtomIJNS4_4SM904GMMA31MMA_64x256x32_F32E5M2E4M3_RS_TNILNSP_7ScaleInE1ELSR_1EEEEEENS4_6LayoutINS5_IJNSA_ILi2EEESB_SB_EEENS5_IJSB_NSA_ILi0EEESX_EEEEENS5_IJNS4_10UnderscoreES10_S10_EEEEENS4_13SM90_TMA_LOADENS4_14ComposedLayoutINS4_7SwizzleILi3ELi4ELi3EEENS4_18smem_ptr_flag_bitsILi8EEENSU_INS5_IJSF_NSA_ILi8EEEEEENS5_IJSB_SF_EEEEEEENS4_9Copy_AtomIJNS4_39AutoVectorizingCopyWithAssumedAlignmentILi128EEESI_EEENS4_8identityES13_NS14_IS16_S18_NSU_INS5_IJS19_SF_EEENS5_IJSF_SB_EEEEEEEvS1I_EENS_8epilogue10collective6detail29Sm90TmaWarpSpecializedAdapterINS1P_15DefaultEpilogueISI_SL_SL_NS1O_6thread17LinearCombinationISI_Li1EffLNS1T_9ScaleType4KindE0ELNS_15FloatRoundStyleE2ESI_EENS1_15EpilogueDefaultEEEEEvvEEEEvNT_6ParamsE)
        /*0020*/ 	.word	0x00000000
.L_20:


//--------------------- .nv.compat                --------------------------
	.section	.nv.compat,"",@"SHT_CUDA_COMPAT_INFO"
	.align	4
        /*0000*/ 	.byte	0x02, 0x09, 0x01, 0x00, 0x02, 0x02, 0x04, 0x00, 0x02, 0x05, 0x05, 0x00, 0x03, 0x07, 0x01, 0x01
        /*0010*/ 	.byte	0x02, 0x03, 0x01, 0x00, 0x02, 0x06, 0x01, 0x00, 0x04, 0x0b, 0x08, 0x00, 0x00, 0x00, 0x00, 0x00
        /*0020*/ 	.byte	0x00, 0x00, 0x00, 0x00


//--------------------- .nv.info._ZN7cutlass13device_kernelINS_4gemm6kernel13GemmUniversalIN4cute5tupleIJiiiiEEENS1_10collective13CollectiveMmaINS1_39MainloopSm90TmaGmmaRmemAWarpSpecializedILi4ENS5_IJNS4_1CILi1EEESB_SB_EEENS1_35KernelTmaWarpSpecializedCooperativeEEENS5_IJNSA_ILi128EEENSA_ILi256EEESF_EEENS_12float_e5m2_tENS5_IJSB_llEEENS_12float_e4m3_tENS5_IJlSB_lEEENS4_8TiledMMAINS4_8MMA_AtomIJNS4_4SM904GMMA31MMA_64x256x32_F32E5M2E4M3_RS_TNILNSP_7ScaleInE1ELSR_1EEEEEENS4_6LayoutINS5_IJNSA_ILi2EEESB_SB_EEENS5_IJSB_NSA_ILi0EEESX_EEEEENS5_IJNS4_10UnderscoreES10_S10_EEEEENS4_13SM90_TMA_LOADENS4_14ComposedLayoutINS4_7SwizzleILi3ELi4ELi3EEENS4_18smem_ptr_flag_bitsILi8EEENSU_INS5_IJSF_NSA_ILi8EEEEEENS5_IJSB_SF_EEEEEEENS4_9Copy_AtomIJNS4_39AutoVectorizingCopyWithAssumedAlignmentILi128EEESI_EEENS4_8identityES13_NS14_IS16_S18_NSU_INS5_IJS19_SF_EEENS5_IJSF_SB_EEEEEEEvS1I_EENS_8epilogue10collective6detail29Sm90TmaWarpSpecializedAdapterINS1P_15DefaultEpilogueISI_SL_SL_NS1O_6thread17LinearCombinationISI_Li1EffLNS1T_9ScaleType4KindE0ELNS_15FloatRoundStyleE2ESI_EENS1_15EpilogueDefaultEEEEEvvEEEEvNT_6ParamsE --------------------------
	.section	.nv.info._ZN7cutlass13device_kernelINS_4gemm6kernel13GemmUniversalIN4cute5tupleIJiiiiEEENS1_10collective13CollectiveMmaINS1_39MainloopSm90TmaGmmaRmemAWarpSpecializedILi4ENS5_IJNS4_1CILi1EEESB_SB_EEENS1_35KernelTmaWarpSpecializedCooperativeEEENS5_IJNSA_ILi128EEENSA_ILi256EEESF_EEENS_12float_e5m2_tENS5_IJSB_llEEENS_12float_e4m3_tENS5_IJlSB_lEEENS4_8TiledMMAINS4_8MMA_AtomIJNS4_4SM904GMMA31MMA_64x256x32_F32E5M2E4M3_RS_TNILNSP_7ScaleInE1ELSR_1EEEEEENS4_6LayoutINS5_IJNSA_ILi2EEESB_SB_EEENS5_IJSB_NSA_ILi0EEESX_EEEEENS5_IJNS4_10UnderscoreES10_S10_EEEEENS4_13SM90_TMA_LOADENS4_14ComposedLayoutINS4_7SwizzleILi3ELi4ELi3EEENS4_18smem_ptr_flag_bitsILi8EEENSU_INS5_IJSF_NSA_ILi8EEEEEENS5_IJSB_SF_EEEEEEENS4_9Copy_AtomIJNS4_39AutoVectorizingCopyWithAssumedAlignmentILi128EEESI_EEENS4_8identityES13_NS14_IS16_S18_NSU_INS5_IJS19_SF_EEENS5_IJSF_SB_EEEEEEEvS1I_EENS_8epilogue10collective6detail29Sm90TmaWarpSpecializedAdapterINS1P_15DefaultEpilogueISI_SL_SL_NS1O_6thread17LinearCombinationISI_Li1EffLNS1T_9ScaleType4KindE0ELNS_15FloatRoundStyleE2ESI_EENS1_15EpilogueDefaultEEEEEvvEEEEvNT_6ParamsE,"",@"SHT_CUDA_INFO"
	.sectionflags	@""
	.align	4


	//----- nvinfo : EIATTR_CUDA_API_VERSION
	.align		4
        /*0000*/ 	.byte	0x04, 0x37
        /*0002*/ 	.short	(.L_22 - .L_21)
.L_21:
        /*0004*/ 	.word	0x00000082


	//----- nvinfo : EIATTR_KPARAM_INFO
	.align		4
.L_22:
        /*0008*/ 	.byte	0x04, 0x17
        /*000a*/ 	.short	(.L_24 - .L_23)
.L_23:
        /*000c*/ 	.word	0x00000000
        /*0010*/ 	.short	0x0000
        /*0012*/ 	.short	0x0070
        /*0014*/ 	.byte	0x00, 0xf0, 0x01, 0x10


	//----- nvinfo : EIATTR_SPARSE_MMA_MASK
	.align		4
.L_24:
        /*0018*/ 	.byte	0x03, 0x50
        /*001a*/ 	.short	0x0000


	//----- nvinfo : EIATTR_MAXREG_COUNT
	.align		4
        /*001c*/ 	.byte	0x03, 0x1b
        /*001e*/ 	.short	0x00a8


	//----- nvinfo : EIATTR_NUM_BARRIERS
	.align		4
        /*0020*/ 	.byte	0x02, 0x4c
        /*0022*/ 	.byte	0x01
	.zero		1


	//----- nvinfo : EIATTR_EXTERNS
	.align		4
        /*0024*/ 	.byte	0x04, 0x0f
        /*0026*/ 	.short	(.L_26 - .L_25)


	//   ....[0]....
	.align		4
.L_25:
        /*0028*/ 	.word	index@(__assertfail)


	//----- nvinfo : EIATTR_MERCURY_ISA_VERSION
	.align		4
.L_26:
        /*002c*/ 	.byte	0x03, 0x5f
        /*002e*/ 	.short	0x0101


	//----- nvinfo : EIATTR_INT_WARP_WIDE_INSTR_OFFSETS
	.align		4
        /*0030*/ 	.byte	0x04, 0x31
        /*0032*/ 	.short	(.L_28 - .L_27)


	//   ....[0]....
.L_27:
        /*0034*/ 	.word	0x000003b0


	//   ....[1]....
        /*0038*/ 	.word	0x000003e0


	//   ....[2]....
        /*003c*/ 	.word	0x000004c0


	//----- nvinfo : EIATTR_COOP_GROUP_MASK_REGIDS
	.align		4
.L_28:
        /*0040*/ 	.byte	0x04, 0x29
        /*0042*/ 	.short	(.L_30 - .L_29)


	//   ....[0]....
.L_29:
        /*0044*/ 	.word	0xffffffff


	//   ....[1]....
        /*0048*/ 	.word	0xffffffff


	//   ....[2]....
        /*004c*/ 	.word	0xffffffff


	//   ....[3]....
        /*0050*/ 	.word	0xffffffff


	//   ....[4]....
        /*0054*/ 	.word	0x0500000f


	//----- nvinfo : EIATTR_COOP_GROUP_INSTR_OFFSETS
	.align		4
.L_30:
        /*0058*/ 	.byte	0x04, 0x28
        /*005a*/ 	.short	(.L_32 - .L_31)


	//   ....[0]....
.L_31:
        /*005c*/ 	.word	0x00000060


	//   ....[1]....
        /*0060*/ 	.word	0x00000070


	//   ....[2]....
        /*0064*/ 	.word	0x00000130


	//   ....[3]....
        /*0068*/ 	.word	0x000002c0


	//   ....[4]....
        /*006c*/ 	.word	0x0000e3d0


	//----- nvinfo : EIATTR_REG_RECONFIG
	.align		4
.L_32:
        /*0070*/ 	.byte	0x01, 0x54
	.zero		2


	//----- nvinfo : EIATTR_SYSCALL_OFFSETS
	.align		4
        /*0074*/ 	.byte	0x04, 0x46
        /*0076*/ 	.short	(.L_34 - .L_33)


	//   ....[0]....
.L_33:
        /*0078*/ 	.word	0x00001070


	//   ....[1]....
        /*007c*/ 	.word	0x000011d0


	//   ....[2]....
        /*0080*/ 	.word	0x000012c0


	//   ....[3]....
        /*0084*/ 	.word	0x0000d4a0


	//   ....[4]....
        /*0088*/ 	.word	0x0000d5d0


	//----- nvinfo : EIATTR_MBARRIER_INSTR_OFFSETS
	.align		4
.L_34:
        /*008c*/ 	.byte	0x04, 0x39
        /*008e*/ 	.short	(.L_36 - .L_35)


	//   ....[0]....
.L_35:
        /*0090*/ 	.word	0x00000230
        /*0094*/ 	.word	0x000000ff
        /*0098*/ 	.word	0x00000000
        /*009c*/ 	.short	0x0100
        /*009e*/ 	.byte	0x08
	.zero		1


	//   ....[1]....
        /*00a0*/ 	.word	0x00000240
        /*00a4*/ 	.word	0x000000ff
        /*00a8*/ 	.word	0x00000020
        /*00ac*/ 	.short	0x0100
        /*00ae*/ 	.byte	0x08
	.zero		1


	//   ....[2]....
        /*00b0*/ 	.word	0x00000250
        /*00b4*/ 	.word	0x000000ff
        /*00b8*/ 	.word	0x00000008
        /*00bc*/ 	.short	0x0100
        /*00be*/ 	.byte	0x08
	.zero		1


	//   ....[3]....
        /*00c0*/ 	.word	0x00000260
        /*00c4*/ 	.word	0x000000ff
        /*00c8*/ 	.word	0x00000028
        /*00cc*/ 	.short	0x0100
        /*00ce*/ 	.byte	0x08
	.zero		1


	//   ....[4]....
        /*00d0*/ 	.word	0x00000270
        /*00d4*/ 	.word	0x000000ff
        /*00d8*/ 	.word	0x00000010
        /*00dc*/ 	.short	0x0100
        /*00de*/ 	.byte	0x08
	.zero		1


	//   ....[5]....
        /*00e0*/ 	.word	0x00000280
        /*00e4*/ 	.word	0x000000ff
        /*00e8*/ 	.word	0x00000030
        /*00ec*/ 	.short	0x0100
        /*00ee*/ 	.byte	0x08
	.zero		1


	//   ....[6]....
        /*00f0*/ 	.word	0x00000290
        /*00f4*/ 	.word	0x000000ff
        /*00f8*/ 	.word	0x00000018
        /*00fc*/ 	.short	0x0100
        /*00fe*/ 	.byte	0x08
	.zero		1


	//   ....[7]....
        /*0100*/ 	.word	0x000002a0
        /*0104*/ 	.word	0x000000ff
        /*0108*/ 	.word	0x00000038
        /*010c*/ 	.short	0x0100
        /*010e*/ 	.byte	0x08
	.zero		1


	//   ....[8]....
        /*0110*/ 	.word	0x00000530
        /*0114*/ 	.word	0x000000ff
        /*0118*/ 	.word	0x00000050
        /*011c*/ 	.short	0x0100
        /*011e*/ 	.byte	0x06
	.zero		1


	//   ....[9]....
        /*0120*/ 	.word	0x00000590
        /*0124*/ 	.word	0x000000ff
        /*0128*/ 	.word	0x00000058
        /*012c*/ 	.short	0x0100
        /*012e*/ 	.byte	0x06
	.zero		1


	//   ....[10]....
        /*0130*/ 	.word	0x000013d0
        /*0134*/ 	.word	0x00000004
        /*0138*/ 	.word	0x00000000
        /*013c*/ 	.short	0x010a
        /*013e*/ 	.byte	0x3f
	.zero		1


	//   ....[11]....
        /*0140*/ 	.word	0x00001410
        /*0144*/ 	.word	0x00000004
        /*0148*/ 	.word	0x00000000
        /*014c*/ 	.short	0x010a
        /*014e*/ 	.byte	0x3f
	.zero		1


	//   ....[12]....
        /*0150*/ 	.word	0x00001610
        /*0154*/ 	.word	0x00000007
        /*0158*/ 	.word	0x00000000
        /*015c*/ 	.short	0x010a
        /*015e*/ 	.byte	0x3f
	.zero		1


	//   ....[13]....
        /*0160*/ 	.word	0x00001fe0
        /*0164*/ 	.word	0x00000007
        /*0168*/ 	.word	0x00000000
        /*016c*/ 	.short	0x010a
        /*016e*/ 	.byte	0x3f
	.zero		1


	//   ....[14]....
        /*0170*/ 	.word	0x000023b0
        /*0174*/ 	.word	0x0000000a
        /*0178*/ 	.word	0x00000000
        /*017c*/ 	.short	0x010a
        /*017e*/ 	.byte	0x3f
	.zero		1


	//   ....[15]....
        /*0180*/ 	.word	0x00002860
        /*0184*/ 	.word	0x0000000b
        /*0188*/ 	.word	0x00000000
        /*018c*/ 	.short	0x0101
        /*018e*/ 	.byte	0x3f
	.zero		1


	//   ....[16]....
        /*0190*/ 	.word	0x00002b50
        /*0194*/ 	.word	0x0000000a
        /*0198*/ 	.word	0x00000000
        /*019c*/ 	.short	0x010a
        /*019e*/ 	.byte	0x3f
	.zero		1


	//   ....[17]....
        /*01a0*/ 	.word	0x00003320
        /*01a4*/ 	.word	0x00000007
        /*01a8*/ 	.word	0x00000000
        /*01ac*/ 	.short	0x0101
        /*01ae*/ 	.byte	0x3f
	.zero		1


	//   ....[18]....
        /*01b0*/ 	.word	0x00003680
        /*01b4*/ 	.word	0x00000000
        /*01b8*/ 	.word	0x00000000
        /*01bc*/ 	.short	0x0101
        /*01be*/ 	.byte	0x3f
	.zero		1


	//   ....[19]....
        /*01c0*/ 	.word	0x0000d6a0
        /*01c4*/ 	.word	0x00000007
        /*01c8*/ 	.word	0x00000020
        /*01cc*/ 	.short	0x010a
        /*01ce*/ 	.byte	0x3f
	.zero		1


	//   ....[20]....
        /*01d0*/ 	.word	0x0000da90
        /*01d4*/ 	.word	0x00000003
        /*01d8*/ 	.word	0x00000058
        /*01dc*/ 	.short	0x0101
        /*01de*/ 	.byte	0x3f
	.zero		1


	//   ....[21]....
        /*01e0*/ 	.word	0x0000e190
        /*01e4*/ 	.word	0x00000005
        /*01e8*/ 	.word	0x00000000
        /*01ec*/ 	.short	0x010a
        /*01ee*/ 	.byte	0x3f
	.zero		1


	//   ....[22]....
        /*01f0*/ 	.word	0x0000e210
        /*01f4*/ 	.word	0x00000007
        /*01f8*/ 	.word	0x00000000
        /*01fc*/ 	.short	0x010a
        /*01fe*/ 	.byte	0x3f
	.zero		1


	//   ....[23]....
        /*0200*/ 	.word	0x0000e2a0
        /*0204*/ 	.word	0x00000006
        /*0208*/ 	.word	0x00000000
        /*020c*/ 	.short	0x010a
        /*020e*/ 	.byte	0x3f
	.zero		1


	//   ....[24]....
        /*0210*/ 	.word	0x0000e330
        /*0214*/ 	.word	0x00000003
        /*0218*/ 	.word	0x00000000
        /*021c*/ 	.short	0x010a
        /*021e*/ 	.byte	0x3f
	.zero		1


	//   ....[25]....
        /*0220*/ 	.word	0x0000e400
        /*0224*/ 	.word	0x00000004
        /*0228*/ 	.word	0x00000000
        /*022c*/ 	.short	0x010a
        /*022e*/ 	.byte	0x3f
	.zero		1


	//   ....[26]....
        /*0230*/ 	.word	0x0000e450
        /*0234*/ 	.word	0x00000007
        /*0238*/ 	.word	0x00000000
        /*023c*/ 	.short	0x010a
        /*023e*/ 	.byte	0x3f
	.zero		1


	//   ....[27]....
        /*0240*/ 	.word	0x0000e4a0
        /*0244*/ 	.word	0x0000000a
        /*0248*/ 	.word	0x00000000
        /*024c*/ 	.short	0x010a
        /*024e*/ 	.byte	0x3f
	.zero		1


	//   ....[28]....
        /*0250*/ 	.word	0x0000e570
        /*0254*/ 	.word	0x00000007
        /*0258*/ 	.word	0x00000020
        /*025c*/ 	.short	0x010a
        /*025e*/ 	.byte	0x3f
	.zero		1


	//   ....[29]....
        /*0260*/ 	.word	0x0000e640
        /*0264*/ 	.word	0x00000005
        /*0268*/ 	.word	0x00000000
        /*026c*/ 	.short	0x010a
        /*026e*/ 	.byte	0x3f
	.zero		1


	//   ....[30]....
        /*0270*/ 	.word	0x0000e690
        /*0274*/ 	.word	0x00000007
        /*0278*/ 	.word	0x00000000
        /*027c*/ 	.short	0x010a
        /*027e*/ 	.byte	0x3f
	.zero		1


	//   ....[31]....
        /*0280*/ 	.word	0x0000e6e0
        /*0284*/ 	.word	0x00000006
        /*0288*/ 	.word	0x00000000
        /*028c*/ 	.short	0x010a
        /*028e*/ 	.byte	0x3f
	.zero		1


	//----- nvinfo : EIATTR_NUM_MBARRIERS
	.align		4
.L_36:
        /*0290*/ 	.byte	0x03, 0x38
        /*0292*/ 	.short	0x000a


	//----- nvinfo : EIATTR_EXIT_INSTR_OFFSETS
	.align		4
        /*0294*/ 	.byte	0x04, 0x1c
        /*0296*/ 	.short	(.L_38 - .L_37)


	//   ....[0]....
.L_37:
        /*0298*/ 	.word	0x000005e0


	//   ....[1]....
        /*029c*/ 	.word	0x00000ea0


	//   ....[2]....
        /*02a0*/ 	.word	0x0000ca90


	//   ....[3]....
        /*02a4*/ 	.word	0x0000d0b0


	//   ....[4]....
        /*02a8*/ 	.word	0x0000e380


	//----- nvinfo : EIATTR_MAX_THREADS
	.align		4
.L_38:
        /*02ac*/ 	.byte	0x04, 0x05
        /*02ae*/ 	.short	(.L_40 - .L_39)
.L_39:
        /*02b0*/ 	.word	0x00000180
        /*02b4*/ 	.word	0x00000001
        /*02b8*/ 	.word	0x00000001


	//----- nvinfo : EIATTR_CRS_STACK_SIZE
	.align		4
.L_40:
        /*02bc*/ 	.byte	0x04, 0x1e
        /*02be*/ 	.short	(.L_42 - .L_41)
.L_41:
        /*02c0*/ 	.word	0x00000000


	//----- nvinfo : EIATTR_CBANK_PARAM_SIZE
	.align		4
.L_42:
        /*02c4*/ 	.byte	0x03, 0x19
        /*02c6*/ 	.short	0x0470


	//----- nvinfo : EIATTR_PARAM_CBANK
	.align		4
        /*02c8*/ 	.byte	0x04, 0x0a
        /*02ca*/ 	.short	(.L_44 - .L_43)
	.align		4
.L_43:
        /*02cc*/ 	.word	index@(.nv.constant0._ZN7cutlass13device_kernelINS_4gemm6kernel13GemmUniversalIN4cute5tupleIJiiiiEEENS1_10collective13CollectiveMmaINS1_39MainloopSm90TmaGmmaRmemAWarpSpecializedILi4ENS5_IJNS4_1CILi1EEESB_SB_EEENS1_35KernelTmaWarpSpecializedCooperativeEEENS5_IJNSA_ILi128EEENSA_ILi256EEESF_EEENS_12float_e5m2_tENS5_IJSB_llEEENS_12float_e4m3_tENS5_IJlSB_lEEENS4_8TiledMMAINS4_8MMA_AtomIJNS4_4SM904GMMA31MMA_64x256x32_F32E5M2E4M3_RS_TNILNSP_7ScaleInE1ELSR_1EEEEEENS4_6LayoutINS5_IJNSA_ILi2EEESB_SB_EEENS5_IJSB_NSA_ILi0EEESX_EEEEENS5_IJNS4_10UnderscoreES10_S10_EEEEENS4_13SM90_TMA_LOADENS4_14ComposedLayoutINS4_7SwizzleILi3ELi4ELi3EEENS4_18smem_ptr_flag_bitsILi8EEENSU_INS5_IJSF_NSA_ILi8EEEEEENS5_IJSB_SF_EEEEEEENS4_9Copy_AtomIJNS4_39AutoVectorizingCopyWithAssumedAlignmentILi128EEESI_EEENS4_8identityES13_NS14_IS16_S18_NSU_INS5_IJS19_SF_EEENS5_IJSF_SB_EEEEEEEvS1I_EENS_8epilogue10collective6detail29Sm90TmaWarpSpecializedAdapterINS1P_15DefaultEpilogueISI_SL_SL_NS1O_6thread17LinearCombinationISI_Li1EffLNS1T_9ScaleType4KindE0ELNS_15FloatRoundStyleE2ESI_EENS1_15EpilogueDefaultEEEEEvvEEEEvNT_6ParamsE)
        /*02d0*/ 	.short	0x0210
        /*02d2*/ 	.short	0x0470


	//----- nvinfo : EIATTR_SW_WAR
	.align		4
.L_44:
        /*02d4*/ 	.byte	0x04, 0x36
        /*02d6*/ 	.short	(.L_46 - .L_45)
.L_45:
        /*02d8*/ 	.word	0x00000008
.L_46:


//--------------------- .nv.callgraph             --------------------------
	.section	.nv.callgraph,"",@"SHT_CUDA_CALLGRAPH"
	.align	4
	.sectionentsize	8
	.align		4
        /*0000*/ 	.word	0x00000000
	.align		4
        /*0004*/ 	.word	0xffffffff
	.align		4
        /*0008*/ 	.word	index@(_ZN7cutlass13device_kernelINS_4gemm6kernel13GemmUniversalIN4cute5tupleIJiiiiEEENS1_10collective13CollectiveMmaINS1_39MainloopSm90TmaGmmaRmemAWarpSpecializedILi4ENS5_IJNS4_1CILi1EEESB_SB_EEENS1_35KernelTmaWarpSpecializedCooperativeEEENS5_IJNSA_ILi128EEENSA_ILi256EEESF_EEENS_12float_e5m2_tENS5_IJSB_llEEENS_12float_e4m3_tENS5_IJlSB_lEEENS4_8TiledMMAINS4_8MMA_AtomIJNS4_4SM904GMMA31MMA_64x256x32_F32E5M2E4M3_RS_TNILNSP_7ScaleInE1ELSR_1EEEEEENS4_6LayoutINS5_IJNSA_ILi2EEESB_SB_EEENS5_IJSB_NSA_ILi0EEESX_EEEEENS5_IJNS4_10UnderscoreES10_S10_EEEEENS4_13SM90_TMA_LOADENS4_14ComposedLayoutINS4_7SwizzleILi3ELi4ELi3EEENS4_18smem_ptr_flag_bitsILi8EEENSU_INS5_IJSF_NSA_ILi8EEEEEENS5_IJSB_SF_EEEEEEENS4_9Copy_AtomIJNS4_39AutoVectorizingCopyWithAssumedAlignmentILi128EEESI_EEENS4_8identityES13_NS14_IS16_S18_NSU_INS5_IJS19_SF_EEENS5_IJSF_SB_EEEEEEEvS1I_EENS_8epilogue10collective6detail29Sm90TmaWarpSpecializedAdapterINS1P_15DefaultEpilogueISI_SL_SL_NS1O_6thread17LinearCombinationISI_Li1EffLNS1T_9ScaleType4KindE0ELNS_15FloatRoundStyleE2ESI_EENS1_15EpilogueDefaultEEEEEvvEEEEvNT_6ParamsE)
	.align		4
        /*000c*/ 	.word	index@(__assertfail)
	.align		4
        /*0010*/ 	.word	0x00000000
	.align		4
        /*0014*/ 	.word	0xfffffffe
	.align		4
        /*0018*/ 	.word	0x00000000
	.align		4
        /*001c*/ 	.word	0xfffffffd
	.align		4
        /*0020*/ 	.word	0x00000000
	.align		4
        /*0024*/ 	.word	0xfffffffc


//--------------------- .nv.constant4             --------------------------
	.section	.nv.constant4,"a",@progbits
	.align	8
	.align		8
.nv.constant4:
        /*0000*/ 	.dword	__assertfail
	.align		8
        /*0008*/ 	.dword	__unnamed_1
	.align		8
        /*0010*/ 	.dword	__unnamed_2
	.align		8
        /*0018*/ 	.dword	_ZN40_INTERNAL_19db5521_4_k_cu_d9a82f29_262444cuda3std3__45__cpo5beginE
	.align		8
        /*0020*/ 	.dword	_ZN40_INTERNAL_19db5521_4_k_cu_d9a82f29_262444cuda3std3__45__cpo3endE
	.align		8
        /*0028*/ 	.dword	_ZN40_INTERNAL_19db5521_4_k_cu_d9a82f29_262444cuda3std3__45__cpo6cbeginE
	.align		8
        /*0030*/ 	.dword	_ZN40_INTERNAL_19db5521_4_k_cu_d9a82f29_262444cuda3std3__45__cpo4cendE
	.align		8
        /*0038*/ 	.dword	_ZN40_INTERNAL_19db5521_4_k_cu_d9a82f29_262444cuda3std3__442_GLOBAL__N__19db5521_4_k_cu_d9a82f29_262446ignoreE
	.align		8
        /*0040*/ 	.dword	_ZN40_INTERNAL_19db5521_4_k_cu_d9a82f29_262444cuda3std3__419piecewise_constructE
	.align		8
        /*0048*/ 	.dword	_ZN40_INTERNAL_19db5521_4_k_cu_d9a82f29_262444cuda3std3__48in_placeE
	.align		8
        /*0050*/ 	.dword	_ZN40_INTERNAL_19db5521_4_k_cu_d9a82f29_262444cuda3std6ranges3__45__cpo4swapE
	.align		8
        /*0058*/ 	.dword	_ZN40_INTERNAL_19db5521_4_k_cu_d9a82f29_262444cuda3std6ranges3__45__cpo9iter_moveE
	.align		8
        /*0060*/ 	.dword	_ZN40_INTERNAL_19db5521_4_k_cu_d9a82f29_262444cute7productE
	.align		8
        /*0068*/ 	.dword	_ZN40_INTERNAL_19db5521_4_k_cu_d9a82f29_262444cute1_E
	.align		8
        /*0070*/ 	.dword	$str$24
	.align		8
        /*0078*/ 	.dword	$str$25


//--------------------- .text._ZN7cutlass13device_kernelINS_4gemm6kernel13GemmUniversalIN4cute5tupleIJiiiiEEENS1_10collective13CollectiveMmaINS1_39MainloopSm90TmaGmmaRmemAWarpSpecializedILi4ENS5_IJNS4_1CILi1EEESB_SB_EEENS1_35KernelTmaWarpSpecializedCooperativeEEENS5_IJNSA_ILi128EEENSA_ILi256EEESF_EEENS_12float_e5m2_tENS5_IJSB_llEEENS_12float_e4m3_tENS5_IJlSB_lEEENS4_8TiledMMAINS4_8MMA_AtomIJNS4_4SM904GMMA31MMA_64x256x32_F32E5M2E4M3_RS_TNILNSP_7ScaleInE1ELSR_1EEEEEENS4_6LayoutINS5_IJNSA_ILi2EEESB_SB_EEENS5_IJSB_NSA_ILi0EEESX_EEEEENS5_IJNS4_10UnderscoreES10_S10_EEEEENS4_13SM90_TMA_LOADENS4_14ComposedLayoutINS4_7SwizzleILi3ELi4ELi3EEENS4_18smem_ptr_flag_bitsILi8EEENSU_INS5_IJSF_NSA_ILi8EEEEEENS5_IJSB_SF_EEEEEEENS4_9Copy_AtomIJNS4_39AutoVectorizingCopyWithAssumedAlignmentILi128EEESI_EEENS4_8identityES13_NS14_IS16_S18_NSU_INS5_IJS19_SF_EEENS5_IJSF_SB_EEEEEEEvS1I_EENS_8epilogue10collective6detail29Sm90TmaWarpSpecializedAdapterINS1P_15DefaultEpilogueISI_SL_SL_NS1O_6thread17LinearCombinationISI_Li1EffLNS1T_9ScaleType4KindE0ELNS_15FloatRoundStyleE2ESI_EENS1_15EpilogueDefaultEEEEEvvEEEEvNT_6ParamsE --------------------------
	.section	.text._ZN7cutlass13device_kernelINS_4gemm6kernel13GemmUniversalIN4cute5tupleIJiiiiEEENS1_10collective13CollectiveMmaINS1_39MainloopSm90TmaGmmaRmemAWarpSpecializedILi4ENS5_IJNS4_1CILi1EEESB_SB_EEENS1_35KernelTmaWarpSpecializedCooperativeEEENS5_IJNSA_ILi128EEENSA_ILi256EEESF_EEENS_12float_e5m2_tENS5_IJSB_llEEENS_12float_e4m3_tENS5_IJlSB_lEEENS4_8TiledMMAINS4_8MMA_AtomIJNS4_4SM904GMMA31MMA_64x256x32_F32E5M2E4M3_RS_TNILNSP_7ScaleInE1ELSR_1EEEEEENS4_6LayoutINS5_IJNSA_ILi2EEESB_SB_EEENS5_IJSB_NSA_ILi0EEESX_EEEEENS5_IJNS4_10UnderscoreES10_S10_EEEEENS4_13SM90_TMA_LOADENS4_14ComposedLayoutINS4_7SwizzleILi3ELi4ELi3EEENS4_18smem_ptr_flag_bitsILi8EEENSU_INS5_IJSF_NSA_ILi8EEEEEENS5_IJSB_SF_EEEEEEENS4_9Copy_AtomIJNS4_39AutoVectorizingCopyWithAssumedAlignmentILi128EEESI_EEENS4_8identityES13_NS14_IS16_S18_NSU_INS5_IJS19_SF_EEENS5_IJSF_SB_EEEEEEEvS1I_EENS_8epilogue10collective6detail29Sm90TmaWarpSpecializedAdapterINS1P_15DefaultEpilogueISI_SL_SL_NS1O_6thread17LinearCombinationISI_Li1EffLNS1T_9ScaleType4KindE0ELNS_15FloatRoundStyleE2ESI_EENS1_15EpilogueDefaultEEEEEvvEEEEvNT_6ParamsE,"ax",@progbits
	.align	128
.text._ZN7cutlass13device_kernelINS_4gemm6kernel13GemmUniversalIN4cute5tupleIJiiiiEEENS1_10collective13CollectiveMmaINS1_39MainloopSm90TmaGmmaRmemAWarpSpecializedILi4ENS5_IJNS4_1CILi1EEESB_SB_EEENS1_35KernelTmaWarpSpecializedCooperativeEEENS5_IJNSA_ILi128EEENSA_ILi256EEESF_EEENS_12float_e5m2_tENS5_IJSB_llEEENS_12float_e4m3_tENS5_IJlSB_lEEENS4_8TiledMMAINS4_8MMA_AtomIJNS4_4SM904GMMA31MMA_64x256x32_F32E5M2E4M3_RS_TNILNSP_7ScaleInE1ELSR_1EEEEEENS4_6LayoutINS5_IJNSA_ILi2EEESB_SB_EEENS5_IJSB_NSA_ILi0EEESX_EEEEENS5_IJNS4_10UnderscoreES10_S10_EEEEENS4_13SM90_TMA_LOADENS4_14ComposedLayoutINS4_7SwizzleILi3ELi4ELi3EEENS4_18smem_ptr_flag_bitsILi8EEENSU_INS5_IJSF_NSA_ILi8EEEEEENS5_IJSB_SF_EEEEEEENS4_9Copy_AtomIJNS4_39AutoVectorizingCopyWithAssumedAlignmentILi128EEESI_EEENS4_8identityES13_NS14_IS16_S18_NSU_INS5_IJS19_SF_EEENS5_IJSF_SB_EEEEEEEvS1I_EENS_8epilogue10collective6detail29Sm90TmaWarpSpecializedAdapterINS1P_15DefaultEpilogueISI_SL_SL_NS1O_6thread17LinearCombinationISI_Li1EffLNS1T_9ScaleType4KindE0ELNS_15FloatRoundStyleE2ESI_EENS1_15EpilogueDefaultEEEEEvvEEEEvNT_6ParamsE:
        .type           _ZN7cutlass13device_kernelINS_4gemm6kernel13GemmUniversalIN4cute5tupleIJiiiiEEENS1_10collective13CollectiveMmaINS1_39MainloopSm90TmaGmmaRmemAWarpSpecializedILi4ENS5_IJNS4_1CILi1EEESB_SB_EEENS1_35KernelTmaWarpSpecializedCooperativeEEENS5_IJNSA_ILi128EEENSA_ILi256EEESF_EEENS_12float_e5m2_tENS5_IJSB_llEEENS_12float_e4m3_tENS5_IJlSB_lEEENS4_8TiledMMAINS4_8MMA_AtomIJNS4_4SM904GMMA31MMA_64x256x32_F32E5M2E4M3_RS_TNILNSP_7ScaleInE1ELSR_1EEEEEENS4_6LayoutINS5_IJNSA_ILi2EEESB_SB_EEENS5_IJSB_NSA_ILi0EEESX_EEEEENS5_IJNS4_10UnderscoreES10_S10_EEEEENS4_13SM90_TMA_LOADENS4_14ComposedLayoutINS4_7SwizzleILi3ELi4ELi3EEENS4_18smem_ptr_flag_bitsILi8EEENSU_INS5_IJSF_NSA_ILi8EEEEEENS5_IJSB_SF_EEEEEEENS4_9Copy_AtomIJNS4_39AutoVectorizingCopyWithAssumedAlignmentILi128EEESI_EEENS4_8identityES13_NS14_IS16_S18_NSU_INS5_IJS19_SF_EEENS5_IJSF_SB_EEEEEEEvS1I_EENS_8epilogue10collective6detail29Sm90TmaWarpSpecializedAdapterINS1P_15DefaultEpilogueISI_SL_SL_NS1O_6thread17LinearCombinationISI_Li1EffLNS1T_9ScaleType4KindE0ELNS_15FloatRoundStyleE2ESI_EENS1_15EpilogueDefaultEEEEEvvEEEEvNT_6ParamsE,@function
        .size           _ZN7cutlass13device_kernelINS_4gemm6kernel13GemmUniversalIN4cute5tupleIJiiiiEEENS1_10collective13CollectiveMmaINS1_39MainloopSm90TmaGmmaRmemAWarpSpecializedILi4ENS5_IJNS4_1CILi1EEESB_SB_EEENS1_35KernelTmaWarpSpecializedCooperativeEEENS5_IJNSA_ILi128EEENSA_ILi256EEESF_EEENS_12float_e5m2_tENS5_IJSB_llEEENS_12float_e4m3_tENS5_IJlSB_lEEENS4_8TiledMMAINS4_8MMA_AtomIJNS4_4SM904GMMA31MMA_64x256x32_F32E5M2E4M3_RS_TNILNSP_7ScaleInE1ELSR_1EEEEEENS4_6LayoutINS5_IJNSA_ILi2EEESB_SB_EEENS5_IJSB_NSA_ILi0EEESX_EEEEENS5_IJNS4_10UnderscoreES10_S10_EEEEENS4_13SM90_TMA_LOADENS4_14ComposedLayoutINS4_7SwizzleILi3ELi4ELi3EEENS4_18smem_ptr_flag_bitsILi8EEENSU_INS5_IJSF_NSA_ILi8EEEEEENS5_IJSB_SF_EEEEEEENS4_9Copy_AtomIJNS4_39AutoVectorizingCopyWithAssumedAlignmentILi128EEESI_EEENS4_8identityES13_NS14_IS16_S18_NSU_INS5_IJS19_SF_EEENS5_IJSF_SB_EEEEEEEvS1I_EENS_8epilogue10collective6detail29Sm90TmaWarpSpecializedAdapterINS1P_15DefaultEpilogueISI_SL_SL_NS1O_6thread17LinearCombinationISI_Li1EffLNS1T_9ScaleType4KindE0ELNS_15FloatRoundStyleE2ESI_EENS1_15EpilogueDefaultEEEEEvvEEEEvNT_6ParamsE,(.L_x_341 - _ZN7cutlass13device_kernelINS_4gemm6kernel13GemmUniversalIN4cute5tupleIJiiiiEEENS1_10collective13CollectiveMmaINS1_39MainloopSm90TmaGmmaRmemAWarpSpecializedILi4ENS5_IJNS4_1CILi1EEESB_SB_EEENS1_35KernelTmaWarpSpecializedCooperativeEEENS5_IJNSA_ILi128EEENSA_ILi256EEESF_EEENS_12float_e5m2_tENS5_IJSB_llEEENS_12float_e4m3_tENS5_IJlSB_lEEENS4_8TiledMMAINS4_8MMA_AtomIJNS4_4SM904GMMA31MMA_64x256x32_F32E5M2E4M3_RS_TNILNSP_7ScaleInE1ELSR_1EEEEEENS4_6LayoutINS5_IJNSA_ILi2EEESB_SB_EEENS5_IJSB_NSA_ILi0EEESX_EEEEENS5_IJNS4_10UnderscoreES10_S10_EEEEENS4_13SM90_TMA_LOADENS4_14ComposedLayoutINS4_7SwizzleILi3ELi4ELi3EEENS4_18smem_ptr_flag_bitsILi8EEENSU_INS5_IJSF_NSA_ILi8EEEEEENS5_IJSB_SF_EEEEEEENS4_9Copy_AtomIJNS4_39AutoVectorizingCopyWithAssumedAlignmentILi128EEESI_EEENS4_8identityES13_NS14_IS16_S18_NSU_INS5_IJS19_SF_EEENS5_IJSF_SB_EEEEEEEvS1I_EENS_8epilogue10collective6detail29Sm90TmaWarpSpecializedAdapterINS1P_15DefaultEpilogueISI_SL_SL_NS1O_6thread17LinearCombinationISI_Li1EffLNS1T_9ScaleType4KindE0ELNS_15FloatRoundStyleE2ESI_EENS1_15EpilogueDefaultEEEEEvvEEEEvNT_6ParamsE)
        .other          _ZN7cutlass13device_kernelINS_4gemm6kernel13GemmUniversalIN4cute5tupleIJiiiiEEENS1_10collective13CollectiveMmaINS1_39MainloopSm90TmaGmmaRmemAWarpSpecializedILi4ENS5_IJNS4_1CILi1EEESB_SB_EEENS1_35KernelTmaWarpSpecializedCooperativeEEENS5_IJNSA_ILi128EEENSA_ILi256EEESF_EEENS_12float_e5m2_tENS5_IJSB_llEEENS_12float_e4m3_tENS5_IJlSB_lEEENS4_8TiledMMAINS4_8MMA_AtomIJNS4_4SM904GMMA31MMA_64x256x32_F32E5M2E4M3_RS_TNILNSP_7ScaleInE1ELSR_1EEEEEENS4_6LayoutINS5_IJNSA_ILi2EEESB_SB_EEENS5_IJSB_NSA_ILi0EEESX_EEEEENS5_IJNS4_10UnderscoreES10_S10_EEEEENS4_13SM90_TMA_LOADENS4_14ComposedLayoutINS4_7SwizzleILi3ELi4ELi3EEENS4_18smem_ptr_flag_bitsILi8EEENSU_INS5_IJSF_NSA_ILi8EEEEEENS5_IJSB_SF_EEEEEEENS4_9Copy_AtomIJNS4_39AutoVectorizingCopyWithAssumedAlignmentILi128EEESI_EEENS4_8identityES13_NS14_IS16_S18_NSU_INS5_IJS19_SF_EEENS5_IJSF_SB_EEEEEEEvS1I_EENS_8epilogue10collective6detail29Sm90TmaWarpSpecializedAdapterINS1P_15DefaultEpilogueISI_SL_SL_NS1O_6thread17LinearCombinationISI_Li1EffLNS1T_9ScaleType4KindE0ELNS_15FloatRoundStyleE2ESI_EENS1_15EpilogueDefaultEEEEEvvEEEEvNT_6ParamsE,@"STO_CUDA_ENTRY STV_DEFAULT"
_ZN7cutlass13device_kernelINS_4gemm6kernel13GemmUniversalIN4cute5tupleIJiiiiEEENS1_10collective13CollectiveMmaINS1_39MainloopSm90TmaGmmaRmemAWarpSpecializedILi4ENS5_IJNS4_1CILi1EEESB_SB_EEENS1_35KernelTmaWarpSpecializedCooperativeEEENS5_IJNSA_ILi128EEENSA_ILi256EEESF_EEENS_12float_e5m2_tENS5_IJSB_llEEENS_12float_e4m3_tENS5_IJlSB_lEEENS4_8TiledMMAINS4_8MMA_AtomIJNS4_4SM904GMMA31MMA_64x256x32_F32E5M2E4M3_RS_TNILNSP_7ScaleInE1ELSR_1EEEEEENS4_6LayoutINS5_IJNSA_ILi2EEESB_SB_EEENS5_IJSB_NSA_ILi0EEESX_EEEEENS5_IJNS4_10UnderscoreES10_S10_EEEEENS4_13SM90_TMA_LOADENS4_14ComposedLayoutINS4_7SwizzleILi3ELi4ELi3EEENS4_18smem_ptr_flag_bitsILi8EEENSU_INS5_IJSF_NSA_ILi8EEEEEENS5_IJSB_SF_EEEEEEENS4_9Copy_AtomIJNS4_39AutoVectorizingCopyWithAssumedAlignmentILi128EEESI_EEENS4_8identityES13_NS14_IS16_S18_NSU_INS5_IJS19_SF_EEENS5_IJSF_SB_EEEEEEEvS1I_EENS_8epilogue10collective6detail29Sm90TmaWarpSpecializedAdapterINS1P_15DefaultEpilogueISI_SL_SL_NS1O_6thread17LinearCombinationISI_Li1EffLNS1T_9ScaleType4KindE0ELNS_15FloatRoundStyleE2ESI_EENS1_15EpilogueDefaultEEEEEvvEEEEvNT_6ParamsE:
[----:B------:R-:W0:Y:S01]  /*0000*/  LDC R1, c[0x0][0x28] ;  /* 0x00000a00ff017b82 */ /* 0x000e220000000800 */
[----:B------:R-:W1:Y:S01]  /*0010*/  S2R R18, SR_TID.X ;  /* 0x0000000000127919 */ /* 0x000e620000002100 */
[----:B------:R-:W-:Y:S01]  /*0020*/  ELECT P0, URZ, PT ;  /* 0x00000000003f782f */ /* 0x000fe20003800000 */
[----:B------:R-:W-:Y:S01]  /*0030*/  BSSY B0, `(.L_x_0) ;  /* 0x000000f000007945 */ /* 0x000fe20003800000 */
[--C-:B-1----:R-:W-:Y:S02]  /*0040*/  SHF.R.U32.HI R0, RZ, 0x5, R18.reuse ;  /* 0x00000005ff007819 */ /* 0x102fe40000011612 */
[----:B------:R-:W-:-:S03]  /*0050*/  SHF.R.U32.HI R2, RZ, 0x7, R18 ;  /* 0x00000007ff027819 */ /* 0x000fc60000011612 */
[----:B------:R-:W1:Y:S04]  /*0060*/  SHFL.IDX PT, R5, R0, RZ, 0x1f ;  /* 0x00001fff00057589 */ /* 0x000e6800000e0000 */
[----:B------:R2:W3:Y:S01]  /*0070*/  SHFL.IDX PT, R8, R2, RZ, 0x1f ;  /* 0x00001fff02087589 */ /* 0x0004e200000e0000 */
[----:B-1----:R-:W-:-:S13]  /*0080*/  ISETP.NE.OR P0, PT, R5, RZ, !P0 ;  /* 0x000000ff0500720c */ /* 0x002fda0004705670 */
[----:B0-23--:R-:W-:Y:S05]  /*0090*/  @P0 BRA `(.L_x_1) ;  /* 0x0000000000200947 */ /* 0x00dfea0003800000 */
[----:B------:R-:W-:Y:S02]  /*00a0*/  ULDC.64 UR4, c[0x0][0x198] ;  /* 0x0000660000047ab9 */ /* 0x000fe40000000a00 */
[----:B------:R-:W-:Y:S02]  /*00b0*/  UIADD3 UR6, UP0, UR4, 0xf0, URZ ;  /* 0x000000f004067890 */ /* 0x000fe4000ff1e03f */
[----:B------:R-:W-:Y:S02]  /*00c0*/  UIADD3 UR4, UP1, UR4, 0x1f0, URZ ;  /* 0x000001f004047890 */ /* 0x000fe4000ff3e03f */
[----:B------:R-:W-:Y:S02]  /*00d0*/  UIADD3.X UR7, URZ, UR5, URZ, UP0, !UPT ;  /* 0x000000053f077290 */ /* 0x000fe400087fe43f */
[----:B------:R-:W-:-:S07]  /*00e0*/  UIADD3.X UR5, URZ, UR5, URZ, UP1, !UPT ;  /* 0x000000053f057290 */ /* 0x000fce0008ffe43f */
[----:B------:R0:W-:Y:S02]  /*00f0*/  UTMACCTL.PF [UR6] ;  /* 0x00000000060079b9 */ /* 0x0001e40008040000 */
[----:B------:R0:W-:Y:S02]  /*0100*/  UTMACCTL.PF [UR4] ;  /* 0x00000000040079b9 */ /* 0x0001e40008040000 */
[----:B0-----:R-:W-:Y:S01]  /*0110*/  NOP ;  /* 0x0000000000007918 */ /* 0x001fe20000000000 */
.L_x_1:
[----:B------:R-:W-:Y:S05]  /*0120*/  BSYNC B0 ;  /* 0x0000000000007941 */ /* 0x000fea0003800000 */
.L_x_0:
[----:B------:R-:W0:Y:S02]  /*0130*/  SHFL.IDX PT, R2, R0, RZ, 0x1f ;  /* 0x00001fff00027589 */ /* 0x000e2400000e0000 */
[----:B0-----:R-:W-:-:S13]  /*0140*/  ISETP.NE.AND P0, PT, R2, RZ, PT ;  /* 0x000000ff0200720c */ /* 0x001fda0003f05270 */
[----:B------:R-:W-:Y:S05]  /*0150*/  @P0 BRA `(.L_x_2) ;  /* 0x0000000000580947 */ /* 0x000fea0003800000 */
[----:B------:R-:W0:Y:S01]  /*0160*/  S2UR UR8, SR_CgaCtaId ;  /* 0x00000000000879c3 */ /* 0x000e220000008800 */
[----:B------:R-:W-:Y:S01]  /*0170*/  UMOV UR4, 0x400 ;  /* 0x0000040000047882 */ /* 0x000fe20000000000 */
[----:B------:R-:W-:Y:S01]  /*0180*/  UMOV UR5, 0x1 ;  /* 0x0000000100057882 */ /* 0x000fe20000000000 */
[----:B------:R-:W-:Y:S01]  /*0190*/  UMOV UR6, 0x100 ;  /* 0x0000010000067882 */ /* 0x000fe20000000000 */
[----:B------:R-:W-:Y:S01]  /*01a0*/  ELECT P0, URZ, PT ;  /* 0x00000000003f782f */ /* 0x000fe20003800000 */
[----:B------:R-:W-:-:S04]  /*01b0*/  UIADD3 UR6, -UR6, 0x100000, URZ ;  /* 0x0010000006067890 */ /* 0x000fc8000fffe13f */
[----:B------:R-:W-:Y:S02]  /*01c0*/  USHF.L.U32 UR7, UR6, 0xb, URZ ;  /* 0x0000000b06077899 */ /* 0x000fe4000800063f */
[----:B------:R-:W-:Y:S02]  /*01d0*/  USHF.L.U32 UR6, UR6, 0x1, URZ ;  /* 0x0000000106067899 */ /* 0x000fe4000800063f */
[----:B0-----:R-:W-:Y:S02]  /*01e0*/  ULEA UR8, UR8, UR4, 0x18 ;  /* 0x0000000408087291 */ /* 0x001fe4000f8ec03f */
[----:B------:R-:W-:-:S04]  /*01f0*/  UIADD3 UR4, -UR5, 0x100000, URZ ;  /* 0x0010000005047890 */ /* 0x000fc8000fffe13f */
[----:B------:R-:W-:Y:S02]  /*0200*/  USHF.L.U32 UR5, UR4, 0xb, URZ ;  /* 0x0000000b04057899 */ /* 0x000fe4000800063f */
[----:B------:R-:W-:Y:S01]  /*0210*/  USHF.L.U32 UR4, UR4, 0x1, URZ ;  /* 0x0000000104047899 */ /* 0x000fe2000800063f */
[----:B------:R-:W0:Y:S11]  /*0220*/  FENCE.VIEW.ASYNC.S ;  /* 0x00000000000073c6 */ /* 0x000e360000000000 */
[----:B0-----:R0:W1:Y:S01]  /*0230*/  SYNCS.EXCH.64 URZ, [UR8], UR4 ;  /* 0x00000004083f75b2 */ /* 0x0010620008000100 */
[----:B------:R0:W2:Y:S01]  /*0240*/  SYNCS.EXCH.64 URZ, [UR8+0x20], UR6 ;  /* 0x00002006083f75b2 */ /* 0x0000a20008000100 */
[----:B------:R0:W3:Y:S01]  /*0250*/  SYNCS.EXCH.64 URZ, [UR8+0x8], UR4 ;  /* 0x00000804083f75b2 */ /* 0x0000e20008000100 */
[----:B------:R0:W4:Y:S01]  /*0260*/  SYNCS.EXCH.64 URZ, [UR8+0x28], UR6 ;  /* 0x00002806083f75b2 */ /* 0x0001220008000100 */
[----:B------:R0:W0:Y:S01]  /*0270*/  SYNCS.EXCH.64 URZ, [UR8+0x10], UR4 ;  /* 0x00001004083f75b2 */ /* 0x0000220008000100 */
[----:B------:R0:W0:Y:S01]  /*0280*/  SYNCS.EXCH.64 URZ, [UR8+0x30], UR6 ;  /* 0x00003006083f75b2 */ /* 0x0000220008000100 */
[----:B------:R0:W0:Y:S01]  /*0290*/  SYNCS.EXCH.64 URZ, [UR8+0x18], UR4 ;  /* 0x00001804083f75b2 */ /* 0x0000220008000100 */
[----:B------:R0:W0:Y:S01]  /*02a0*/  SYNCS.EXCH.64 URZ, [UR8+0x38], UR6 ;  /* 0x00003806083f75b2 */ /* 0x0000220008000100 */
[----:B------:R-:W-:Y:S01]  /*02b0*/  NOP ;  /* 0x0000000000007918 */ /* 0x000fe20000000000 */
.L_x_2:
[----:B------:R-:W5:Y:S01]  /*02c0*/  SHFL.IDX PT, R0, R0, RZ, 0x1f ;  /* 0x00001fff00007589 */ /* 0x000f6200000e0000 */
[----:B------:R-:W-:Y:S01]  /*02d0*/  ELECT P0, URZ, PT ;  /* 0x00000000003f782f */ /* 0x000fe20003800000 */
[----:B------:R-:W1:Y:S01]  /*02e0*/  LDC R2, c[0x0][0x65c] ;  /* 0x00019700ff027b82 */ /* 0x000e620000000800 */
[----:B------:R-:W-:Y:S01]  /*02f0*/  SHF.R.S32.HI R6, RZ, 0x1f, R5 ;  /* 0x0000001fff067819 */ /* 0x000fe20000011405 */
[----:B------:R-:W2:Y:S01]  /*0300*/  S2R R3, SR_CTAID.Y ;  /* 0x0000000000037919 */ /* 0x000ea20000002600 */
[----:B0-----:R-:W-:Y:S01]  /*0310*/  UMOV UR4, 0x20 ;  /* 0x0000002000047882 */ /* 0x001fe20000000000 */
[----:B------:R-:W-:Y:S01]  /*0320*/  ISETP.NE.AND P2, PT, R8, RZ, PT ;  /* 0x000000ff0800720c */ /* 0x000fe20003f45270 */
[----:B------:R-:W-:Y:S01]  /*0330*/  NOP ;  /* 0x0000000000007918 */ /* 0x000fe20000000000 */
[----:B------:R-:W0:Y:S01]  /*0340*/  S2R R4, SR_CTAID.X ;  /* 0x0000000000047919 */ /* 0x000e220000002500 */
[----:B------:R-:W-:Y:S01]  /*0350*/  LEA.HI R6, R6, R5, RZ, 0x2 ;  /* 0x0000000506067211 */ /* 0x000fe200078f10ff */
[----:B------:R-:W-:Y:S01]  /*0360*/  NOP ;  /* 0x0000000000007918 */ /* 0x000fe20000000000 */
[----:B-----5:R-:W-:-:S02]  /*0370*/  ISETP.NE.OR P0, PT, R0, RZ, !P0 ;  /* 0x000000ff0000720c */ /* 0x020fc40004705670 */
[----:B-1----:R-:W-:-:S04]  /*0380*/  ISETP.NE.AND P3, PT, R2, 0x1, PT ;  /* 0x000000010200780c */ /* 0x002fc80003f65270 */
[----:B------:R-:W-:Y:S02]  /*0390*/  P2R R0, PR, RZ, 0x8 ;  /* 0x00000008ff007803 */ /* 0x000fe40000000000 */
[----:B------:R-:W-:-:S05]  /*03a0*/  LOP3.LUT R0, R6, 0xfffffffc, RZ, 0xc0, !PT ;  /* 0xfffffffc06007812 */ /* 0x000fca00078ec0ff */
[----:B------:R-:W-:Y:S01]  /*03b0*/  VOTEU.ALL UP0, P0 ;  /* 0x00000000003f7886 */ /* 0x000fe20000000000 */
[----:B------:R-:W-:Y:S01]  /*03c0*/  IMAD.IADD R0, R5, 0x1, -R0 ;  /* 0x0000000105007824 */ /* 0x000fe200078e0a00 */
[----:B------:R-:W0:Y:S01]  /*03d0*/  @P3 LDC R17, c[0x0][0x10] ;  /* 0x00000400ff113b82 */ /* 0x000e220000000800 */
[----:B------:R-:W-:Y:S01]  /*03e0*/  VOTEU.ALL UP1, P0 ;  /* 0x00000000003f7886 */ /* 0x000fe20000020000 */
[----:B--2---:R-:W-:Y:S01]  /*03f0*/  @P3 IMAD.MOV.U32 R6, RZ, RZ, R3 ;  /* 0x000000ffff063224 */ /* 0x004fe200078e0003 */
[----:B------:R-:W-:Y:S01]  /*0400*/  @!UP0 UMOV UR6, 0x400 ;  /* 0x0000040000068882 */ /* 0x000fe20000000000 */
[----:B------:R-:W-:-:S04]  /*0410*/  @!UP0 UIADD3 UR4, -UR4, 0x100000, URZ ;  /* 0x0010000004048890 */ /* 0x000fc8000fffe13f */
[----:B------:R-:W-:Y:S02]  /*0420*/  @!UP0 USHF.L.U32 UR5, UR4, 0xb, URZ ;  /* 0x0000000b04058899 */ /* 0x000fe4000800063f */
[----:B------:R-:W-:Y:S01]  /*0430*/  @!UP0 USHF.L.U32 UR4, UR4, 0x1, URZ ;  /* 0x0000000104048899 */ /* 0x000fe2000800063f */
[----:B------:R-:W-:Y:S02]  /*0440*/  @P3 IMAD.MOV.U32 R7, RZ, RZ, RZ ;  /* 0x000000ffff073224 */ /* 0x000fe400078e00ff */
[----:B------:R-:W-:Y:S01]  /*0450*/  IMAD.MOV.U32 R5, RZ, RZ, RZ ;  /* 0x000000ffff057224 */ /* 0x000fe200078e00ff */
[----:B------:R-:W1:Y:S01]  /*0460*/  @!UP0 S2UR UR7, SR_CgaCtaId ;  /* 0x00000000000789c3 */ /* 0x000e620000008800 */
[----:B------:R-:W-:-:S07]  /*0470*/  @P3 IMAD.MOV.U32 R11, RZ, RZ, RZ ;  /* 0x000000ffff0b3224 */ /* 0x000fce00078e00ff */
[----:B------:R-:W2:Y:S01]  /*0480*/  @!P3 LDC R9, c[0x0][0xc] ;  /* 0x00000300ff09bb82 */ /* 0x000ea20000000800 */
[----:B0-----:R-:W-:-:S04]  /*0490*/  @P3 IMAD.WIDE.U32 R16, R4, R17, R6 ;  /* 0x0000001104103225 */ /* 0x001fc800078e0006 */
[----:B------:R-:W-:Y:S01]  /*04a0*/  @P3 IMAD.IADD R17, R17, 0x1, R11 ;  /* 0x0000000111113824 */ /* 0x000fe200078e020b */
[----:B-1----:R-:W-:Y:S01]  /*04b0*/  @!UP0 ULEA UR6, UR7, UR6, 0x18 ;  /* 0x0000000607068291 */ /* 0x002fe2000f8ec03f */
[----:B------:R-:W-:Y:S01]  /*04c0*/  VOTEU.ALL UP0, P0 ;  /* 0x00000000003f7886 */ /* 0x000fe20000000000 */
[----:B------:R-:W-:-:S04]  /*04d0*/  ISETP.NE.AND P0, PT, R0, 0x3, PT ;  /* 0x000000030000780c */ /* 0x000fc80003f05270 */
[----:B------:R-:W-:Y:S01]  /*04e0*/  ISETP.EQ.OR P0, PT, R0, RZ, !P0 ;  /* 0x000000ff0000720c */ /* 0x000fe20004702670 */
[----:B--2---:R-:W-:-:S03]  /*04f0*/  @!P3 IMAD.WIDE.U32 R6, R9, R3, R4 ;  /* 0x000000030906b225 */ /* 0x004fc600078e0004 */
[C---:B------:R-:W-:Y:S01]  /*0500*/  ISETP.EQ.AND P0, PT, R8.reuse, RZ, P0 ;  /* 0x000000ff0800720c */ /* 0x040fe20000702270 */
[----:B------:R-:W-:Y:S01]  /*0510*/  VIADD R8, R8, 0xffffffff ;  /* 0xffffffff08087836 */ /* 0x000fe20000000000 */
[----:B------:R-:W0:Y:S02]  /*0520*/  FENCE.VIEW.ASYNC.S ;  /* 0x00000000000073c6 */ /* 0x000e240000000000 */
[----:B0-----:R0:W3:Y:S01]  /*0530*/  @!UP0 SYNCS.EXCH.64 URZ, [UR6+0x50], UR4 ;  /* 0x00005004063f85b2 */ /* 0x0010e20008000100 */
[----:B------:R-:W-:Y:S01]  /*0540*/  @!P3 IMAD.MOV.U32 R16, RZ, RZ, R6 ;  /* 0x000000ffff10b224 */ /* 0x000fe200078e0006 */
[----:B------:R-:W-:Y:S01]  /*0550*/  SEL R19, RZ, 0x1, !P0 ;  /* 0x00000001ff137807 */ /* 0x000fe20004000000 */
[----:B------:R-:W-:Y:S01]  /*0560*/  @!P3 IMAD.MOV.U32 R17, RZ, RZ, R7 ;  /* 0x000000ffff11b224 */ /* 0x000fe200078e0007 */
[----:B------:R-:W-:-:S04]  /*0570*/  ISETP.GE.U32.AND P1, PT, R8, 0x2, PT ;  /* 0x000000020800780c */ /* 0x000fc80003f26070 */
[----:B------:R-:W-:Y:S01]  /*0580*/  SEL R19, R19, 0x2, P1 ;  /* 0x0000000213137807 */ /* 0x000fe20000800000 */
[----:B------:R0:W3:Y:S01]  /*0590*/  @!UP1 SYNCS.EXCH.64 URZ, [UR6+0x58], UR4 ;  /* 0x00005804063f95b2 */ /* 0x0000e20008000100 */
[----:B------:R-:W-:Y:S01]  /*05a0*/  NOP ;  /* 0x0000000000007918 */ /* 0x000fe20000000000 */
[----:B---34-:R-:W-:Y:S06]  /*05b0*/  BAR.SYNC.DEFER_BLOCKING 0x0 ;  /* 0x0000000000007b1d */ /* 0x018fec0000010000 */
[----:B------:R-:W-:Y:S05]  /*05c0*/  @!P2 BRA `(.L_x_3) ;  /* 0x000000c40034a947 */ /* 0x000fea0003800000 */
[----:B------:R-:W-:-:S13]  /*05d0*/  ISETP.GT.U32.AND P0, PT, R8, 0x1, PT ;  /* 0x000000010800780c */ /* 0x000fda0003f04070 */
[----:B0-----:R-:W-:Y:S05]  /*05e0*/  @P0 EXIT ;  /* 0x000000000000094d */ /* 0x001fea0003800000 */
[----:B------:R-:W-:Y:S01]  /*05f0*/  ULDC.64 UR4, c[0x0][0x650] ;  /* 0x0001940000047ab9 */ /* 0x000fe20000000a00 */
[----:B------:R-:W-:Y:S01]  /*0600*/  PRMT R0, RZ, 0x7610, R0 ;  /* 0x00007610ff007816 */ /* 0x000fe20000000000 */
[----:B------:R-:W-:Y:S01]  /*0610*/  IMAD.MOV.U32 R154, RZ, RZ, -0x1 ;  /* 0xffffffffff9a7424 */ /* 0x000fe200078e00ff */
[----:B------:R-:W-:Y:S01]  /*0620*/  ISETP.GE.U32.AND P0, PT, R16, UR4, PT ;  /* 0x0000000410007c0c */ /* 0x000fe2000bf06070 */
[----:B------:R-:W-:Y:S02]  /*0630*/  IMAD.MOV.U32 R153, RZ, RZ, -0x1 ;  /* 0xffffffffff997424 */ /* 0x000fe400078e00ff */
[----:B------:R-:W-:Y:S01]  /*0640*/  IMAD.MOV.U32 R152, RZ, RZ, -0x1 ;  /* 0xffffffffff987424 */ /* 0x000fe200078e00ff */
[----:B------:R-:W-:-:S13]  /*0650*/  ISETP.GE.U32.AND.EX P0, PT, R17, UR5, PT, P0 ;  /* 0x0000000511007c0c */ /* 0x000fda000bf06100 */
[----:B------:R-:W-:Y:S05]  /*0660*/  @P0 BRA `(.L_x_4) ;  /* 0x0000000400540947 */ /* 0x000fea0003800000 */
[----:B------:R-:W0:Y:S01]  /*0670*/  LDC.64 R14, c[0x0][0x628] ;  /* 0x00018a00ff0e7b82 */ /* 0x000e220000000a00 */
[----:B------:R-:W-:Y:S02]  /*0680*/  IMAD.MOV.U32 R6, RZ, RZ, R16 ;  /* 0x000000ffff067224 */ /* 0x000fe400078e0010 */
[----:B------:R-:W-:-:S05]  /*0690*/  IMAD.MOV.U32 R7, RZ, RZ, R17 ;  /* 0x000000ffff077224 */ /* 0x000fca00078e0011 */
[----:B------:R-:W1:Y:S08]  /*06a0*/  LDC R0, c[0x0][0x630] ;  /* 0x00018c00ff007b82 */ /* 0x000e700000000800 */
[----:B------:R-:W2:Y:S01]  /*06b0*/  LDC.64 R20, c[0x0][0x620] ;  /* 0x00018800ff147b82 */ /* 0x000ea20000000a00 */
[----:B0-----:R-:W-:-:S04]  /*06c0*/  ISETP.NE.U32.AND P0, PT, R14, RZ, PT ;  /* 0x000000ff0e00720c */ /* 0x001fc80003f05070 */
[----:B------:R-:W-:-:S13]  /*06d0*/  ISETP.NE.AND.EX P0, PT, R15, RZ, PT, P0 ;  /* 0x000000ff0f00720c */ /* 0x000fda0003f05300 */
[----:B-12---:R-:W-:Y:S05]  /*06e0*/  @!P0 BRA `(.L_x_5) ;  /* 0x0000000000288947 */ /* 0x006fea0003800000 */
[----:B------:R-:W0:Y:S02]  /*06f0*/  LDC R11, c[0x0][0x634] ;  /* 0x00018d00ff0b7b82 */ /* 0x000e240000000800 */
[----:B0-----:R-:W-:-:S05]  /*0700*/  IADD3 R11, P0, R16, R11, RZ ;  /* 0x0000000b100b7210 */ /* 0x001fca0007f1e0ff */
[----:B------:R-:W-:-:S04]  /*0710*/  IMAD.X R13, RZ, RZ, R17, P0 ;  /* 0x000000ffff0d7224 */ /* 0x000fc800000e0611 */
[----:B------:R-:W-:-:S04]  /*0720*/  IMAD.WIDE.U32 R6, R13, R14, RZ ;  /* 0x0000000e0d067225 */ /* 0x000fc800078e00ff */
[----:B------:R-:W-:-:S04]  /*0730*/  IMAD.WIDE.U32 R8, P0, R11, R15, R6 ;  /* 0x0000000f0b087225 */ /* 0x000fc80007800006 */
[----:B------:R-:W-:-:S04]  /*0740*/  IMAD.WIDE.U32 R6, R11, R14, RZ ;  /* 0x0000000e0b067225 */ /* 0x000fc800078e00ff */
[----:B------:R-:W-:Y:S01]  /*0750*/  IMAD.X R11, RZ, RZ, RZ, P0 ;  /* 0x000000ffff0b7224 */ /* 0x000fe200000e06ff */
[----:B------:R-:W-:Y:S01]  /*0760*/  IADD3 RZ, P0, R7, R8, RZ ;  /* 0x0000000807ff7210 */ /* 0x000fe20007f1e0ff */
[----:B------:R-:W-:-:S04]  /*0770*/  IMAD.MOV.U32 R10, RZ, RZ, R9 ;  /* 0x000000ffff0a7224 */ /* 0x000fc800078e0009 */
[----:B------:R-:W-:-:S08]  /*0780*/  IMAD.WIDE.U32.X R6, R13, R15, R10, P0 ;  /* 0x0000000f0d067225 */ /* 0x000fd000000e040a */
.L_x_5:
[-CC-:B------:R-:W-:Y:S01]  /*0790*/  SHF.R.U64 R152, R6, R0.reuse, R7.reuse ;  /* 0x0000000006987219 */ /* 0x180fe20000001207 */
[----:B------:R-:W0:Y:S01]  /*07a0*/  LDC R10, c[0x0][0x618] ;  /* 0x00018600ff0a7b82 */ /* 0x000e220000000800 */
[----:B------:R-:W-:Y:S01]  /*07b0*/  SHF.R.U32.HI R5, RZ, R0, R7 ;  /* 0x00000000ff057219 */ /* 0x000fe20000011607 */
[----:B------:R-:W-:Y:S01]  /*07c0*/  ULDC UR4, c[0x0][0x150] ;  /* 0x0000540000047ab9 */ /* 0x000fe20000000800 */
[----:B------:R-:W-:Y:S02]  /*07d0*/  IADD3 R9, P0, RZ, -R152, RZ ;  /* 0x80000098ff097210 */ /* 0x000fe40007f1e0ff */
[----:B------:R-:W-:-:S03]  /*07e0*/  I2FP.F32.U32 R0, R4 ;  /* 0x0000000400007245 */ /* 0x000fc60000201000 */
[----:B------:R-:W1:Y:S01]  /*07f0*/  LDC.64 R26, c[0x0][0x640] ;  /* 0x00019000ff1a7b82 */ /* 0x000e620000000a00 */
[----:B------:R-:W-:Y:S02]  /*0800*/  IMAD.X R11, RZ, RZ, ~R5, P0 ;  /* 0x000000ffff0b7224 */ /* 0x000fe400000e0e05 */
[----:B------:R-:W-:Y:S01]  /*0810*/  FMUL R0, R0, UR4 ;  /* 0x0000000400007c20 */ /* 0x000fe20008400000 */
[----:B------:R-:W-:Y:S01]  /*0820*/  IMAD.WIDE.U32 R6, R9, R20, R16 ;  /* 0x0000001409067225 */ /* 0x000fe200078e0010 */
[----:B------:R-:W-:-:S03]  /*0830*/  ULDC UR4, c[0x0][0x154] ;  /* 0x0000550000047ab9 */ /* 0x000fc60000000800 */
[----:B------:R-:W-:Y:S01]  /*0840*/  IMAD R8, R11, R20, RZ ;  /* 0x000000140b087224 */ /* 0x000fe200078e02ff */
[----:B------:R-:W2:Y:S01]  /*0850*/  LDC R5, c[0x0][0x144] ;  /* 0x00005100ff057b82 */ /* 0x000ea20000000800 */
[----:B------:R-:W3:Y:S02]  /*0860*/  F2I.U32.TRUNC.NTZ R0, R0 ;  /* 0x0000000000007305 */ /* 0x000ee4000020f000 */
[----:B------:R-:W-:-:S04]  /*0870*/  IMAD R9, R9, R21, R8 ;  /* 0x0000001509097224 */ /* 0x000fc800078e0208 */
[----:B------:R-:W-:Y:S01]  /*0880*/  IMAD.IADD R7, R7, 0x1, R9 ;  /* 0x0000000107077824 */ /* 0x000fe200078e0209 */
[----:B------:R-:W4:Y:S01]  /*0890*/  LDC R12, c[0x0][0x608] ;  /* 0x00018200ff0c7b82 */ /* 0x000f220000000800 */
[----:B------:R-:W-:-:S03]  /*08a0*/  IMAD.MOV.U32 R9, RZ, RZ, -0x1 ;  /* 0xffffffffff097424 */ /* 0x000fc600078e00ff */
[-CC-:B0-----:R-:W-:Y:S02]  /*08b0*/  SHF.R.U64 R20, R6, R10.reuse, R7.reuse ;  /* 0x0000000a06147219 */ /* 0x181fe40000001207 */
[----:B------:R-:W-:Y:S02]  /*08c0*/  I2FP.F32.U32 R6, R3 ;  /* 0x0000000300067245 */ /* 0x000fe40000201000 */
[----:B------:R-:W0:Y:S01]  /*08d0*/  LDC R24, c[0x0][0x658] ;  /* 0x00019600ff187b82 */ /* 0x000e220000000800 */
[----:B-1----:R-:W-:Y:S01]  /*08e0*/  ISETP.NE.U32.AND P0, PT, R26, RZ, PT ;  /* 0x000000ff1a00720c */ /* 0x002fe20003f05070 */
[----:B---3--:R-:W-:Y:S01]  /*08f0*/  IMAD.MOV R8, RZ, RZ, -R0 ;  /* 0x000000ffff087224 */ /* 0x008fe200078e0a00 */
[----:B------:R-:W-:Y:S01]  /*0900*/  SHF.R.U32.HI R7, RZ, R10, R7 ;  /* 0x0000000aff077219 */ /* 0x000fe20000011607 */
[----:B------:R-:W-:Y:S01]  /*0910*/  FMUL R6, R6, UR4 ;  /* 0x0000000406067c20 */ /* 0x000fe20008400000 */
[----:B------:R-:W-:-:S03]  /*0920*/  ISETP.NE.AND.EX P0, PT, R27, RZ, PT, P0 ;  /* 0x000000ff1b00720c */ /* 0x000fc60003f05300 */
[----:B------:R-:W1:Y:S01]  /*0930*/  LDC R14, c[0x0][0x148] ;  /* 0x00005200ff0e7b82 */ /* 0x000e620000000800 */
[----:B--2---:R-:W-:-:S07]  /*0940*/  IMAD R0, R5, R8, R4 ;  /* 0x0000000805007224 */ /* 0x004fce00078e0204 */
[----:B------:R-:W2:Y:S01]  /*0950*/  LDC R22, c[0x0][0x600] ;  /* 0x00018000ff167b82 */ /* 0x000ea20000000800 */
[-CC-:B----4-:R-:W-:Y:S02]  /*0960*/  SHF.R.U64 R28, R20, R12.reuse, R7.reuse ;  /* 0x0000000c141c7219 */ /* 0x190fe40000001207 */
[----:B------:R-:W-:Y:S01]  /*0970*/  SHF.R.U32.HI R5, RZ, R12, R7 ;  /* 0x0000000cff057219 */ /* 0x000fe20000011607 */
[----:B------:R-:W-:Y:S01]  /*0980*/  IMAD.MOV.U32 R7, RZ, RZ, 0x1 ;  /* 0x00000001ff077424 */ /* 0x000fe200078e00ff */
[----:B------:R3:W4:Y:S03]  /*0990*/  F2I.U32.TRUNC.NTZ R12, R6 ;  /* 0x00000006000c7305 */ /* 0x000726000020f000 */
[----:B------:R-:W1:Y:S01]  /*09a0*/  LDC R15, c[0x0][0x648] ;  /* 0x00019200ff0f7b82 */ /* 0x000e620000000800 */
[-C--:B0-----:R-:W-:Y:S02]  /*09b0*/  SHF.L.U32 R4, R9, R24.reuse, RZ ;  /* 0x0000001809047219 */ /* 0x081fe400000006ff */
[----:B------:R-:W-:-:S02]  /*09c0*/  SHF.R.U64 R30, R28, R24, R5 ;  /* 0x000000181c1e7219 */ /* 0x000fc40000001205 */
[----:B------:R-:W-:Y:S02]  /*09d0*/  LOP3.LUT R11, RZ, R4, RZ, 0x33, !PT ;  /* 0x00000004ff0b7212 */ /* 0x000fe400078e33ff */
[-C--:B------:R-:W-:Y:S01]  /*09e0*/  SHF.R.U32.HI R5, RZ, R24.reuse, R5 ;  /* 0x00000018ff057219 */ /* 0x080fe20000011605 */
[----:B------:R-:W0:Y:S01]  /*09f0*/  LDC R21, c[0x0][0x638] ;  /* 0x00018e00ff157b82 */ /* 0x000e220000000800 */
[----:B------:R-:W-:Y:S01]  /*0a00*/  SHF.L.U32 R10, R7, R24, RZ ;  /* 0x00000018070a7219 */ /* 0x000fe200000006ff */
[----:B------:R-:W-:-:S06]  /*0a10*/  IMAD.MOV.U32 R4, RZ, RZ, R30 ;  /* 0x000000ffff047224 */ /* 0x000fcc00078e001e */
[----:B------:R-:W0:Y:S01]  /*0a20*/  LDC R154, c[0x0][0x610] ;  /* 0x00018400ff9a7b82 */ /* 0x000e220000000800 */
[----:B---34-:R-:W-:Y:S05]  /*0a30*/  @!P0 BRA `(.L_x_6) ;  /* 0x0000000000288947 */ /* 0x018fea0003800000 */
[----:B------:R-:W3:Y:S02]  /*0a40*/  LDC R9, c[0x0][0x64c] ;  /* 0x00019300ff097b82 */ /* 0x000ee40000000800 */
[----:B---3--:R-:W-:-:S05]  /*0a50*/  IADD3 R9, P0, R30, R9, RZ ;  /* 0x000000091e097210 */ /* 0x008fca0007f1e0ff */
        /* <DEDUP_REMOVED lines=8> */
.L_x_6:
[----:B-1----:R-:W-:Y:S01]  /*0ae0*/  SHF.R.U64 R4, R4, R15, R5 ;  /* 0x0000000f04047219 */ /* 0x002fe20000001205 */
[----:B--2---:R-:W-:Y:S01]  /*0af0*/  VIADD R5, R22, 0xffffffff ;  /* 0xffffffff16057836 */ /* 0x004fe20000000000 */
[----:B------:R-:W-:Y:S01]  /*0b00*/  LOP3.LUT R11, R28, R11, RZ, 0xc0, !PT ;  /* 0x0000000b1c0b7212 */ /* 0x000fe200078ec0ff */
[----:B------:R-:W-:Y:S02]  /*0b10*/  IMAD.MOV R12, RZ, RZ, -R12 ;  /* 0x000000ffff0c7224 */ /* 0x000fe400078e0a0c */
[----:B------:R-:W-:Y:S01]  /*0b20*/  IMAD.MOV R6, RZ, RZ, -R4 ;  /* 0x000000ffff067224 */ /* 0x000fe200078e0a04 */
[----:B------:R-:W-:Y:S01]  /*0b30*/  LOP3.LUT R5, R20, R5, RZ, 0xc0, !PT ;  /* 0x0000000514057212 */ /* 0x000fe200078ec0ff */
[----:B------:R-:W-:Y:S02]  /*0b40*/  @P3 IMAD R0, R14, R12, R3 ;  /* 0x0000000c0e003224 */ /* 0x000fe400078e0203 */
[----:B------:R-:W-:Y:S02]  /*0b50*/  IMAD R11, R10, R4, R11 ;  /* 0x000000040a0b7224 */ /* 0x000fe400078e020b */
[----:B0-----:R-:W-:-:S02]  /*0b60*/  IMAD R3, R6, R21, R30 ;  /* 0x0000001506037224 */ /* 0x001fc400078e021e */
[----:B------:R-:W-:Y:S02]  /*0b70*/  IMAD R154, R11, R154, R0 ;  /* 0x0000009a0b9a7224 */ /* 0x000fe400078e0200 */
[----:B------:R-:W-:Y:S02]  /*0b80*/  IMAD R3, R3, R22, R5 ;  /* 0x0000001603037224 */ /* 0x000fe400078e0205 */
[----:B------:R-:W-:-:S03]  /*0b90*/  IMAD.MOV.U32 R0, RZ, RZ, 0x1 ;  /* 0x00000001ff007424 */ /* 0x000fc600078e00ff */
[----:B------:R-:W-:Y:S02]  /*0ba0*/  SEL R153, R3, R154, !P3 ;  /* 0x0000009a03997207 */ /* 0x000fe40005800000 */
[----:B------:R-:W-:-:S07]  /*0bb0*/  SEL R154, R154, R3, !P3 ;  /* 0x000000039a9a7207 */ /* 0x000fce0005800000 */
.L_x_4:
[----:B------:R-:W-:-:S08]  /*0bc0*/  NOP ;  /* 0x0000000000007918 */ /* 0x000fd00000000000 */
[----:B------:R-:W0:Y:S02]  /*0bd0*/  USETMAXREG.TRY_ALLOC.CTAPOOL UP0, 0xe8 ;  /* 0x000000e8000079c8 */ /* 0x000e240008000600 */
[----:B0-----:R-:W-:-:S13]  /*0be0*/  PLOP3.LUT P0, PT, PT, PT, UP0, 0x80, 0x0 ;  /* 0x000000000000781c */ /* 0x001fda0003f0f008 */
[----:B------:R-:W-:Y:S05]  /*0bf0*/  @!P0 BRA `(.L_x_4) ;  /* 0xfffffffc00f08947 */ /* 0x000fea000383ffff */
[----:B------:R-:W-:Y:S01]  /*0c00*/  ULDC.64 UR4, c[0x0][0x598] ;  /* 0x0001660000047ab9 */ /* 0x000fe20000000a00 */
[----:B------:R-:W-:Y:S01]  /*0c10*/  ULDC.64 UR36, c[0x0][0x208] ;  /* 0x0000820000247ab9 */ /* 0x000fe20000000a00 */
[----:B------:R-:W-:-:S04]  /*0c20*/  ISETP.NE.U32.AND P0, PT, RZ, UR4, PT ;  /* 0x00000004ff007c0c */ /* 0x000fc8000bf05070 */
[----:B------:R-:W-:-:S13]  /*0c30*/  ISETP.NE.AND.EX P0, PT, RZ, UR5, PT, P0 ;  /* 0x00000005ff007c0c */ /* 0x000fda000bf05300 */
[----:B------:R-:W-:Y:S05]  /*0c40*/  @!P0 BRA `(.L_x_7) ;  /* 0x00000000001c8947 */ /* 0x000fea0003800000 */
[----:B------:R-:W0:Y:S02]  /*0c50*/  LDC.64 R4, c[0x0][0x598] ;  /* 0x00016600ff047b82 */ /* 0x000e240000000a00 */
[----:B0-----:R-:W2:Y:S02]  /*0c60*/  LDG.E.64 R4, desc[UR36][R4.64] ;  /* 0x0000002404047981 */ /* 0x001ea4000c1e1b00 */
[----:B--2---:R-:W-:-:S04]  /*0c70*/  ISETP.NE.U32.AND P0, PT, R4, RZ, PT ;  /* 0x000000ff0400720c */ /* 0x004fc80003f05070 */
[----:B------:R-:W-:-:S13]  /*0c80*/  ISETP.NE.AND.EX P0, PT, R5, RZ, PT, P0 ;  /* 0x000000ff0500720c */ /* 0x000fda0003f05300 */
[----:B------:R-:W-:Y:S05]  /*0c90*/  @!P0 BRA `(.L_x_7) ;  /* 0x0000000000088947 */ /* 0x000fea0003800000 */
[----:B------:R0:W5:Y:S01]  /*0ca0*/  LD.E R155, desc[UR36][R4.64] ;  /* 0x00000024049b7980 */ /* 0x000162000c101900 */
[----:B------:R-:W-:Y:S05]  /*0cb0*/  BRA `(.L_x_8) ;  /* 0x0000000000247947 */ /* 0x000fea0003800000 */
.L_x_7:
[----:B------:R-:W-:Y:S02]  /*0cc0*/  ULDC.64 UR4, c[0x0][0x588] ;  /* 0x0001620000047ab9 */ /* 0x000fe40000000a00 */
[----:B------:R-:W-:-:S04]  /*0cd0*/  ISETP.NE.U32.AND P0, PT, RZ, UR4, PT ;  /* 0x00000004ff007c0c */ /* 0x000fc8000bf05070 */
[----:B------:R-:W-:-:S13]  /*0ce0*/  ISETP.NE.AND.EX P0, PT, RZ, UR5, PT, P0 ;  /* 0x00000005ff007c0c */ /* 0x000fda000bf05300 */
[----:B------:R-:W-:Y:S05]  /*0cf0*/  @!P0 BRA `(.L_x_9) ;  /* 0x00000000000c8947 */ /* 0x000fea0003800000 */
[----:B------:R-:W0:Y:S02]  /*0d00*/  LDC.64 R4, c[0x0][0x588] ;  /* 0x00016200ff047b82 */ /* 0x000e240000000a00 */
[----:B0-----:R1:W5:Y:S01]  /*0d10*/  LDG.E R155, desc[UR36][R4.64] ;  /* 0x00000024049b7981 */ /* 0x001362000c1e1900 */
[----:B------:R-:W-:Y:S05]  /*0d20*/  BRA `(.L_x_8) ;  /* 0x0000000000087947 */ /* 0x000fea0003800000 */
.L_x_9:
[----:B------:R-:W-:Y:S02]  /*0d30*/  ULDC UR4, c[0x0][0x580] ;  /* 0x0001600000047ab9 */ /* 0x000fe40000000800 */
[----:B------:R-:W-:-:S07]  /*0d40*/  IMAD.U32 R155, RZ, RZ, UR4 ;  /* 0x00000004ff9b7e24 */ /* 0x000fce000f8e00ff */
.L_x_8:
[----:B------:R-:W-:Y:S02]  /*0d50*/  ULDC.64 UR4, c[0x0][0x5a0] ;  /* 0x0001680000047ab9 */ /* 0x000fe40000000a00 */
[----:B------:R-:W-:-:S04]  /*0d60*/  ISETP.NE.U32.AND P0, PT, RZ, UR4, PT ;  /* 0x00000004ff007c0c */ /* 0x000fc8000bf05070 */
[----:B------:R-:W-:-:S13]  /*0d70*/  ISETP.NE.AND.EX P0, PT, RZ, UR5, PT, P0 ;  /* 0x00000005ff007c0c */ /* 0x000fda000bf05300 */
[----:B------:R-:W-:Y:S05]  /*0d80*/  @!P0 BRA `(.L_x_10) ;  /* 0x00000000001c8947 */ /* 0x000fea0003800000 */
[----:B01----:R-:W0:Y:S02]  /*0d90*/  LDC.64 R4, c[0x0][0x5a0] ;  /* 0x00016800ff047b82 */ /* 0x003e240000000a00 */
[----:B0-----:R-:W2:Y:S02]  /*0da0*/  LDG.E.64 R4, desc[UR36][R4.64] ;  /* 0x0000002404047981 */ /* 0x001ea4000c1e1b00 */
[----:B--2---:R-:W-:-:S04]  /*0db0*/  ISETP.NE.U32.AND P0, PT, R4, RZ, PT ;  /* 0x000000ff0400720c */ /* 0x004fc80003f05070 */
[----:B------:R-:W-:-:S13]  /*0dc0*/  ISETP.NE.AND.EX P0, PT, R5, RZ, PT, P0 ;  /* 0x000000ff0500720c */ /* 0x000fda0003f05300 */
[----:B------:R-:W-:Y:S05]  /*0dd0*/  @!P0 BRA `(.L_x_10) ;  /* 0x0000000000088947 */ /* 0x000fea0003800000 */
[----:B------:R0:W5:Y:S01]  /*0de0*/  LD.E R164, desc[UR36][R4.64] ;  /* 0x0000002404a47980 */ /* 0x000162000c101900 */
[----:B------:R-:W-:Y:S05]  /*0df0*/  BRA `(.L_x_11) ;  /* 0x0000000000247947 */ /* 0x000fea0003800000 */
.L_x_10:
[----:B------:R-:W-:Y:S02]  /*0e00*/  ULDC.64 UR4, c[0x0][0x590] ;  /* 0x0001640000047ab9 */ /* 0x000fe40000000a00 */
[----:B------:R-:W-:-:S04]  /*0e10*/  ISETP.NE.U32.AND P0, PT, RZ, UR4, PT ;  /* 0x00000004ff007c0c */ /* 0x000fc8000bf05070 */
[----:B------:R-:W-:-:S13]  /*0e20*/  ISETP.NE.AND.EX P0, PT, RZ, UR5, PT, P0 ;  /* 0x00000005ff007c0c */ /* 0x000fda000bf05300 */
[----:B------:R-:W-:Y:S05]  /*0e30*/  @!P0 BRA `(.L_x_12) ;  /* 0x00000000000c8947 */ /* 0x000fea0003800000 */
[----:B------:R-:W2:Y:S02]  /*0e40*/  LDC.64 R164, c[0x0][0x590] ;  /* 0x00016400ffa47b82 */ /* 0x000ea40000000a00 */
[----:B--2---:R2:W5:Y:S01]  /*0e50*/  LDG.E R164, desc[UR36][R164.64] ;  /* 0x00000024a4a47981 */ /* 0x004562000c1e1900 */
[----:B------:R-:W-:Y:S05]  /*0e60*/  BRA `(.L_x_11) ;  /* 0x0000000000087947 */ /* 0x000fea0003800000 */
.L_x_12:
[----:B------:R-:W-:Y:S02]  /*0e70*/  ULDC UR4, c[0x0][0x584] ;  /* 0x0001610000047ab9 */ /* 0x000fe40000000800 */
[----:B------:R-:W-:-:S07]  /*0e80*/  IMAD.U32 R164, RZ, RZ, UR4 ;  /* 0x00000004ffa47e24 */ /* 0x000fce000f8e00ff */
.L_x_11:
[----:B------:R-:W-:-:S13]  /*0e90*/  LOP3.LUT P0, RZ, R0, 0xff, RZ, 0xc0, !PT ;  /* 0x000000ff00ff7812 */ /* 0x000fda000780c0ff */
[----:B------:R-:W-:Y:S05]  /*0ea0*/  @!P0 EXIT ;  /* 0x000000000000894d */ /* 0x000fea0003800000 */
[----:B------:R-:W-:Y:S01]  /*0eb0*/  ULDC UR4, c[0x0][0x28c] ;  /* 0x0000a30000047ab9 */ /* 0x000fe20000000800 */
[----:B------:R-:W-:Y:S01]  /*0ec0*/  UMOV UR38, URZ ;  /* 0x0000003f00267c82 */ /* 0x000fe20008000000 */
[----:B------:R-:W-:Y:S01]  /*0ed0*/  UIADD3 UR4, UR4, 0x7f, URZ ;  /* 0x0000007f04047890 */ /* 0x000fe2000fffe03f */
[----:B------:R-:W-:-:S03]  /*0ee0*/  UMOV UR39, URZ ;  /* 0x0000003f00277c82 */ /* 0x000fc60008000000 */
[----:B------:R-:W-:-:S04]  /*0ef0*/  USHF.R.S32.HI UR5, URZ, 0x1f, UR4 ;  /* 0x0000001f3f057899 */ /* 0x000fc80008011404 */
[----:B------:R-:W-:-:S04]  /*0f00*/  ULEA.HI UR5, UR5, UR4, URZ, 0x7 ;  /* 0x0000000405057291 */ /* 0x000fc8000f8f383f */
[----:B------:R-:W-:-:S12]  /*0f10*/  USHF.R.S32.HI UR40, URZ, 0x7, UR5 ;  /* 0x000000073f287899 */ /* 0x000fd80008011405 */
.L_x_301:
[----:B---3--:R-:W3:Y:S01]  /*0f20*/  S2R R3, SR_CgaCtaId ;  /* 0x0000000000037919 */ /* 0x008ee20000008800 */
[----:B------:R-:W-:-:S04]  /*0f30*/  MOV R0, 0x400 ;  /* 0x0000040000007802 */ /* 0x000fc80000000f00 */
[----:B---3--:R-:W-:-:S05]  /*0f40*/  LEA R0, R3, R0, 0x18 ;  /* 0x0000000003007211 */ /* 0x008fca00078ec0ff */
[----:B------:R-:W-:-:S05]  /*0f50*/  VIADD R0, R0, 0x800 ;  /* 0x0000080000007836 */ /* 0x000fca0000000000 */
[----:B------:R-:W-:-:S13]  /*0f60*/  LOP3.LUT P0, RZ, R0, 0x3ff, RZ, 0xc0, !PT ;  /* 0x000003ff00ff7812 */ /* 0x000fda000780c0ff */
[----:B--2-4-:R-:W-:Y:S05]  /*0f70*/  @!P0 BRA `(.L_x_13) ;  /* 0x0000000000408947 */ /* 0x014fea0003800000 */
[----:B------:R-:W-:Y:S01]  /*0f80*/  MOV R0, 0x0 ;  /* 0x0000000000007802 */ /* 0x000fe20000000f00 */
[----:B------:R-:W-:Y:S01]  /*0f90*/  ULDC.64 UR4, c[0x4][0x70] ;  /* 0x01001c0000047ab9 */ /* 0x000fe20000000a00 */
[----:B------:R-:W-:Y:S01]  /*0fa0*/  ULDC.64 UR6, c[0x4][0x8] ;  /* 0x0100020000067ab9 */ /* 0x000fe20000000a00 */
[----:B01----:R-:W-:Y:S01]  /*0fb0*/  IMAD.U32 R4, RZ, RZ, UR4 ;  /* 0x00000004ff047e24 */ /* 0x003fe2000f8e00ff */
[----:B------:R0:W1:Y:S01]  /*0fc0*/  LDC.64 R14, c[0x4][R0] ;  /* 0x01000000000e7b82 */ /* 0x0000620000000a00 */
[----:B------:R-:W-:Y:S01]  /*0fd0*/  IMAD.U32 R5, RZ, RZ, UR5 ;  /* 0x00000005ff057e24 */ /* 0x000fe2000f8e00ff */
[----:B------:R-:W-:Y:S01]  /*0fe0*/  ULDC.64 UR4, c[0x4][0x78] ;  /* 0x01001e0000047ab9 */ /* 0x000fe20000000a00 */
[----:B------:R-:W-:Y:S02]  /*0ff0*/  IMAD.U32 R10, RZ, RZ, UR6 ;  /* 0x00000006ff0a7e24 */ /* 0x000fe4000f8e00ff */
[----:B------:R-:W-:Y:S02]  /*1000*/  IMAD.U32 R6, RZ, RZ, UR4 ;  /* 0x00000004ff067e24 */ /* 0x000fe4000f8e00ff */
[----:B------:R-:W-:-:S02]  /*1010*/  IMAD.U32 R7, RZ, RZ, UR5 ;  /* 0x00000005ff077e24 */ /* 0x000fc4000f8e00ff */
[----:B------:R-:W-:Y:S02]  /*1020*/  IMAD.U32 R11, RZ, RZ, UR7 ;  /* 0x00000007ff0b7e24 */ /* 0x000fe4000f8e00ff */
[----:B------:R-:W-:Y:S02]  /*1030*/  IMAD.MOV.U32 R8, RZ, RZ, 0x70 ;  /* 0x00000070ff087424 */ /* 0x000fe400078e00ff */
[----:B------:R-:W-:Y:S02]  /*1040*/  IMAD.MOV.U32 R12, RZ, RZ, 0x1 ;  /* 0x00000001ff0c7424 */ /* 0x000fe400078e00ff */
[----:B0-----:R-:W-:-:S07]  /*1050*/  IMAD.MOV.U32 R13, RZ, RZ, RZ ;  /* 0x000000ffff0d7224 */ /* 0x001fce00078e00ff */
[----:B------:R-:W-:-:S07]  /*1060*/  LEPC R20, `(.L_x_13) ;  /* 0x000000001014794e */ /* 0x000fce0000000000 */
[----:B-12--5:R-:W-:Y:S05]  /*1070*/  CALL.ABS.NOINC R14 ;  /* 0x000000000e007343 */ /* 0x026fea0003c00000 */
.L_x_13:
[----:B------:R-:W3:Y:S01]  /*1080*/  S2R R3, SR_CgaCtaId ;  /* 0x0000000000037919 */ /* 0x000ee20000008800 */
[----:B------:R-:W-:-:S04]  /*1090*/  MOV R0, 0x400 ;  /* 0x0000040000007802 */ /* 0x000fc80000000f00 */
[----:B---3--:R-:W-:-:S05]  /*10a0*/  LEA R0, R3, R0, 0x18 ;  /* 0x0000000003007211 */ /* 0x008fca00078ec0ff */
[----:B------:R-:W-:-:S05]  /*10b0*/  VIADD R24, R0, 0x10800 ;  /* 0x0001080000187836 */ /* 0x000fca0000000000 */
[----:B------:R-:W-:-:S13]  /*10c0*/  LOP3.LUT P0, RZ, R24, 0x3ff, RZ, 0xc0, !PT ;  /* 0x000003ff18ff7812 */ /* 0x000fda000780c0ff */
[----:B------:R-:W-:Y:S05]  /*10d0*/  @!P0 BRA `(.L_x_14) ;  /* 0x00000000007c8947 */ /* 0x000fea0003800000 */
        /* <DEDUP_REMOVED lines=16> */
.L_x_15:
[----:B------:R-:W0:Y:S01]  /*11e0*/  LDC.64 R22, c[0x4][R22] ;  /* 0x0100000016167b82 */ /* 0x000e220000000a00 */
[----:B------:R-:W-:Y:S01]  /*11f0*/  ULDC.64 UR4, c[0x4][0x70] ;  /* 0x01001c0000047ab9 */ /* 0x000fe20000000a00 */
[----:B------:R-:W-:Y:S01]  /*1200*/  ULDC.64 UR6, c[0x4][0x10] ;  /* 0x0100040000067ab9 */ /* 0x000fe20000000a00 */
[----:B------:R-:W-:Y:S02]  /*1210*/  IMAD.U32 R4, RZ, RZ, UR4 ;  /* 0x00000004ff047e24 */ /* 0x000fe4000f8e00ff */
        /* <DEDUP_REMOVED lines=8> */
[----:B------:R-:W-:-:S07]  /*12a0*/  IMAD.MOV.U32 R13, RZ, RZ, RZ ;  /* 0x000000ffff0d7224 */ /* 0x000fce00078e00ff */
[----:B------:R-:W-:-:S07]  /*12b0*/  LEPC R20, `(.L_x_14) ;  /* 0x000000001014794e */ /* 0x000fce0000000000 */
[----:B0-----:R-:W-:Y:S05]  /*12c0*/  CALL.ABS.NOINC R22 ;  /* 0x0000000016007343 */ /* 0x001fea0003c00000 */
.L_x_14:
[----:B------:R-:W-:Y:S01]  /*12d0*/  UMOV UR4, 0xffffffff ;  /* 0xffffffff00047882 */ /* 0x000fe20000000000 */
[----:B------:R-:W-:Y:S02]  /*12e0*/  LOP3.LUT R0, R19, 0x1, RZ, 0xfc, !PT ;  /* 0x0000000113007812 */ /* 0x000fe400078efcff */
[----:B------:R-:W-:Y:S02]  /*12f0*/  LOP3.LUT R13, R18, 0x80, RZ, 0xc0, !PT ;  /* 0x00000080120d7812 */ /* 0x000fe400078ec0ff */
[----:B------:R-:W-:Y:S02]  /*1300*/  ISETP.NE.AND P0, PT, R0, 0x3, PT ;  /* 0x000000030000780c */ /* 0x000fe40003f05270 */
[----:B------:R-:W-:Y:S01]  /*1310*/  SHF.R.U32.HI R13, RZ, 0x7, R13 ;  /* 0x00000007ff0d7819 */ /* 0x000fe2000001160d */
[----:B------:R-:W-:Y:S10]  /*1320*/  BRA.DIV UR4, `(.L_x_16) ;  /* 0x000000d204187947 */ /* 0x000ff4000b800000 */
.L_x_329:
[----:B------:R-:W-:Y:S05]  /*1330*/  @!P0 BRA `(.L_x_17) ;  /* 0x0000000000048947 */ /* 0x000fea0003800000 */
[----:B------:R-:W-:Y:S01]  /*1340*/  BPT.TRAP 0x1 ;  /* 0x000000040000795c */ /* 0x000fe20000300000 */
.L_x_17:
[----:B------:R-:W3:Y:S01]  /*1350*/  S2UR UR5, SR_CgaCtaId ;  /* 0x00000000000579c3 */ /* 0x000ee20000008800 */
[----:B------:R-:W-:Y:S01]  /*1360*/  UMOV UR4, 0x400 ;  /* 0x0000040000047882 */ /* 0x000fe20000000000 */
[----:B------:R-:W-:Y:S02]  /*1370*/  IMAD.U32 R3, RZ, RZ, UR38 ;  /* 0x00000026ff037e24 */ /* 0x000fe4000f8e00ff */
[----:B01----:R-:W-:-:S03]  /*1380*/  IMAD.U32 R5, RZ, RZ, UR39 ;  /* 0x00000027ff057e24 */ /* 0x003fc6000f8e00ff */
[----:B------:R-:W-:Y:S01]  /*1390*/  SHF.L.U32 R3, R3, 0x1f, RZ ;  /* 0x0000001f03037819 */ /* 0x000fe200000006ff */
[----:B---3--:R-:W-:-:S06]  /*13a0*/  ULEA UR4, UR5, UR4, 0x18 ;  /* 0x0000000405047291 */ /* 0x008fcc000f8ec03f */
[----:B------:R-:W-:-:S04]  /*13b0*/  IMAD.U32 R0, RZ, RZ, UR4 ;  /* 0x00000004ff007e24 */ /* 0x000fc8000f8e00ff */
[----:B------:R-:W-:-:S04]  /*13c0*/  IMAD R4, R5, 0x8, R0 ;  /* 0x0000000805047824 */ /* 0x000fc800078e0200 */
[----:B------:R0:W1:Y:S01]  /*13d0*/  SYNCS.PHASECHK.TRANS64.TRYWAIT P1, [R4+URZ], R3 ;  /* 0x00000003040075a7 */ /* 0x000062000802017f */
[----:B------:R-:W-:Y:S05]  /*13e0*/  @!P0 BRA `(.L_x_18) ;  /* 0x0000000000048947 */ /* 0x000fea0003800000 */
[----:B------:R-:W-:Y:S01]  /*13f0*/  BPT.TRAP 0x1 ;  /* 0x000000040000795c */ /* 0x000fe20000300000 */
.L_x_18:
[----:B-1----:R-:W-:Y:S05]  /*1400*/  @P1 BRA `(.L_x_19) ;  /* 0x0000000000081947 */ /* 0x002fea0003800000 */
[----:B------:R-:W1:Y:S02]  /*1410*/  SYNCS.PHASECHK.TRANS64.TRYWAIT P1, [R4+URZ], R3 ;  /* 0x00000003040075a7 */ /* 0x000e64000802017f */
[----:B-1----:R-:W-:Y:S05]  /*1420*/  @!P1 BRA `(.L_x_20) ;  /* 0x000000cc00f49947 */ /* 0x002fea0003800000 */
.L_x_19:
[----:B------:R-:W-:-:S04]  /*1430*/  UIADD3 UR4, UR39, 0x1, URZ ;  /* 0x0000000127047890 */ /* 0x000fc8000fffe03f */
[----:B------:R-:W-:Y:S02]  /*1440*/  UISETP.NE.AND UP0, UPT, UR4, 0x4, UPT ;  /* 0x000000040400788c */ /* 0x000fe4000bf05270 */
[----:B01----:R-:W-:Y:S02]  /*1450*/  IMAD.U32 R3, RZ, RZ, UR4 ;  /* 0x00000004ff037e24 */ /* 0x003fe4000f8e00ff */
[----:B------:R-:W-:Y:S02]  /*1460*/  USEL UR4, URZ, 0x1, UP0 ;  /* 0x000000013f047887 */ /* 0x000fe40008000000 */
[----:B------:R-:W-:Y:S02]  /*1470*/  PLOP3.LUT P1, PT, PT, PT, UP0, 0x80, 0x0 ;  /* 0x000000000000781c */ /* 0x000fe40003f2f008 */
[----:B------:R-:W-:Y:S02]  /*1480*/  ULOP3.LUT UR4, UR38, UR4, URZ, 0x3c, !UPT ;  /* 0x0000000426047292 */ /* 0x000fe4000f8e3c3f */
[----:B------:R-:W-:-:S04]  /*1490*/  SEL R3, R3, RZ, P1 ;  /* 0x000000ff03037207 */ /* 0x000fc80000800000 */
[----:B--2---:R-:W-:Y:S01]  /*14a0*/  IMAD.U32 R165, RZ, RZ, UR4 ;  /* 0x00000004ffa57e24 */ /* 0x004fe2000f8e00ff */
[----:B------:R-:W-:Y:S06]  /*14b0*/  @!P0 BRA `(.L_x_21) ;  /* 0x0000000000048947 */ /* 0x000fec0003800000 */
[----:B------:R-:W-:Y:S01]  /*14c0*/  BPT.TRAP 0x1 ;  /* 0x000000040000795c */ /* 0x000fe20000300000 */
.L_x_21:
[C---:B------:R-:W-:Y:S01]  /*14d0*/  IMAD.SHL.U32 R7, R18.reuse, 0x200, RZ ;  /* 0x0000020012077824 */ /* 0x040fe200078e00ff */
[C---:B------:R-:W-:Y:S01]  /*14e0*/  LOP3.LUT R4, R18.reuse, 0x2, RZ, 0xc0, !PT ;  /* 0x0000000212047812 */ /* 0x040fe200078ec0ff */
[----:B------:R-:W-:Y:S01]  /*14f0*/  USHF.L.U32 UR4, UR39, 0xe, URZ ;  /* 0x0000000e27047899 */ /* 0x000fe2000800063f */
[----:B------:R-:W-:Y:S01]  /*1500*/  LOP3.LUT R6, R18, 0xe0, RZ, 0xc0, !PT ;  /* 0x000000e012067812 */ /* 0x000fe200078ec0ff */
[----:B------:R-:W-:Y:S01]  /*1510*/  IMAD.U32 R33, RZ, RZ, UR40 ;  /* 0x00000028ff217e24 */ /* 0x000fe2000f8e00ff */
[----:B------:R-:W-:Y:S01]  /*1520*/  LOP3.LUT R7, R7, 0x200, RZ, 0xc0, !PT ;  /* 0x0000020007077812 */ /* 0x000fe200078ec0ff */
[----:B------:R-:W-:Y:S01]  /*1530*/  IMAD.SHL.U32 R4, R4, 0x200, RZ ;  /* 0x0000020004047824 */ /* 0x000fe200078e00ff */
[----:B------:R-:W-:Y:S02]  /*1540*/  SHF.R.U32.HI R5, RZ, 0x2, R18 ;  /* 0x00000002ff057819 */ /* 0x000fe40000011612 */
[----:B------:R-:W-:Y:S01]  /*1550*/  LEA.HI R6, R6, R7, RZ, 0x1f ;  /* 0x0000000706067211 */ /* 0x000fe200078ff8ff */
[----:B------:R-:W-:Y:S01]  /*1560*/  IMAD.SHL.U32 R7, R18, 0x40, RZ ;  /* 0x0000004012077824 */ /* 0x000fe200078e00ff */
[----:B------:R-:W-:-:S02]  /*1570*/  LOP3.LUT R5, R5, 0x7, RZ, 0xc0, !PT ;  /* 0x0000000705057812 */ /* 0x000fc400078ec0ff */
[----:B------:R-:W-:Y:S02]  /*1580*/  R2P PR, R18, 0x60 ;  /* 0x0000006012007804 */ /* 0x000fe40000000000 */
[----:B------:R-:W-:Y:S01]  /*1590*/  LOP3.LUT R5, R4, 0xfffffe00, R5, 0xe2, !PT ;  /* 0xfffffe0004057812 */ /* 0x000fe200078ee205 */
[----:B------:R-:W-:Y:S01]  /*15a0*/  IMAD.MOV.U32 R4, RZ, RZ, 0x90 ;  /* 0x00000090ff047424 */ /* 0x000fe200078e00ff */
[----:B------:R-:W-:Y:S01]  /*15b0*/  LOP3.LUT R6, R6, 0x40, R7, 0x78, !PT ;  /* 0x0000004006067812 */ /* 0x000fe200078e7807 */
[----:B------:R-:W-:Y:S01]  /*15c0*/  IMAD R7, R3, 0x8, R0 ;  /* 0x0000000803077824 */ /* 0x000fe200078e0200 */
[----:B------:R-:W-:Y:S02]  /*15d0*/  SHF.L.U32 R8, R165, 0x1f, RZ ;  /* 0x0000001fa5087819 */ /* 0x000fe400000006ff */
[----:B------:R-:W-:Y:S01]  /*15e0*/  LOP3.LUT R5, R5, R6, RZ, 0xfc, !PT ;  /* 0x0000000605057212 */ /* 0x000fe200078efcff */
[----:B------:R-:W-:Y:S01]  /*15f0*/  IMAD.MOV.U32 R6, RZ, RZ, 0x120 ;  /* 0x00000120ff067424 */ /* 0x000fe200078e00ff */
[----:B------:R-:W-:Y:S01]  /*1600*/  SEL R4, R4, 0x70, !P5 ;  /* 0x0000007004047807 */ /* 0x000fe20006800000 */
[----:B------:R0:W1:Y:S01]  /*1610*/  SYNCS.PHASECHK.TRANS64.TRYWAIT P1, [R7+URZ], R8 ;  /* 0x00000008070075a7 */ /* 0x000062000802017f */
[----:B------:R-:W-:-:S07]  /*1620*/  LOP3.LUT R11, R5, UR4, RZ, 0xfc, !PT ;  /* 0x00000004050b7c12 */ /* 0x000fce000f8efcff */
[----:B------:R-:W-:Y:S05]  /*1630*/  WARPSYNC.ALL ;  /* 0x0000000000007948 */ /* 0x000fea0003800000 */
[----:B------:R-:W-:Y:S01]  /*1640*/  IMAD.IADD R11, R0, 0x1, R11 ;  /* 0x00000001000b7824 */ /* 0x000fe200078e020b */
[----:B------:R-:W-:Y:S02]  /*1650*/  SEL R6, R6, 0xe0, !P6 ;  /* 0x000000e006067807 */ /* 0x000fe40007000000 */
[----:B------:R-:W-:Y:S01]  /*1660*/  ISETP.NE.AND P2, PT, R33, 0x1, PT ;  /* 0x000000012100780c */ /* 0x000fe20003f45270 */
[C---:B------:R-:W-:Y:S01]  /*1670*/  IMAD.IADD R10, R11.reuse, 0x1, R4 ;  /* 0x000000010b0a7824 */ /* 0x040fe200078e0204 */
[----:B------:R-:W-:Y:S01]  /*1680*/  LDS.U8 R13, [R11+0x800] ;  /* 0x000800000b0d7984 */ /* 0x000fe20000000000 */
[----:B------:R-:W-:-:S03]  /*1690*/  IMAD.IADD R9, R11, 0x1, R6 ;  /* 0x000000010b097824 */ /* 0x000fc600078e0206 */
[----:B------:R-:W-:Y:S01]  /*16a0*/  LDS.U8 R15, [R11+0x808] ;  /* 0x000808000b0f7984 */ /* 0x000fe20000000000 */
[----:B------:R-:W-:-:S03]  /*16b0*/  IMAD.IADD R12, R4, 0x1, R9 ;  /* 0x00000001040c7824 */ /* 0x000fc600078e0209 */
[----:B------:R-:W-:Y:S04]  /*16c0*/  LDS.U8 R21, [R11+0x1000] ;  /* 0x001000000b157984 */ /* 0x000fe80000000000 */
[----:B------:R-:W-:Y:S04]  /*16d0*/  LDS.U8 R23, [R11+0x1008] ;  /* 0x001008000b177984 */ /* 0x000fe80000000000 */
[----:B------:R-:W-:Y:S04]  /*16e0*/  LDS.U8 R25, [R11+0x1800] ;  /* 0x001800000b197984 */ /* 0x000fe80000000000 */
[----:B------:R-:W-:Y:S04]  /*16f0*/  LDS.U8 R27, [R11+0x1808] ;  /* 0x001808000b1b7984 */ /* 0x000fe80000000000 */
[----:B------:R-:W-:Y:S04]  /*1700*/  LDS.U8 R29, [R11+0x2000] ;  /* 0x002000000b1d7984 */ /* 0x000fe80000000000 */
[----:B------:R-:W-:Y:S04]  /*1710*/  LDS.U8 R31, [R11+0x2008] ;  /* 0x002008000b1f7984 */ /* 0x000fe80000000000 */
[----:B------:R-:W2:Y:S04]  /*1720*/  LDS.U8 R14, [R10+0x800] ;  /* 0x000800000a0e7984 */ /* 0x000ea80000000000 */
[----:B------:R-:W3:Y:S04]  /*1730*/  LDS.U8 R22, [R10+0x808] ;  /* 0x000808000a167984 */ /* 0x000ee80000000000 */
[----:B------:R-:W4:Y:S04]  /*1740*/  LDS.U8 R30, [R10+0x1000] ;  /* 0x001000000a1e7984 */ /* 0x000f280000000000 */
[----:B------:R-:W0:Y:S04]  /*1750*/  LDS.U8 R34, [R10+0x1008] ;  /* 0x001008000a227984 */ /* 0x000e280000000000 */
[----:B------:R-:W1:Y:S04]  /*1760*/  LDS.U8 R40, [R10+0x1800] ;  /* 0x001800000a287984 */ /* 0x000e680000000000 */
[----:B------:R-:W1:Y:S04]  /*1770*/  LDS.U8 R44, [R10+0x1808] ;  /* 0x001808000a2c7984 */ /* 0x000e680000000000 */
[----:B------:R-:W1:Y:S04]  /*1780*/  LDS.U8 R50, [R10+0x2000] ;  /* 0x002000000a327984 */ /* 0x000e680000000000 */
[----:B------:R-:W1:Y:S04]  /*1790*/  LDS.U8 R54, [R10+0x2008] ;  /* 0x002008000a367984 */ /* 0x000e680000000000 */
[----:B------:R-:W1:Y:S04]  /*17a0*/  LDS.U8 R20, [R9+0x800] ;  /* 0x0008000009147984 */ /* 0x000e680000000000 */
[----:B------:R-:W1:Y:S04]  /*17b0*/  LDS.U8 R26, [R9+0x808] ;  /* 0x00080800091a7984 */ /* 0x000e680000000000 */
[----:B------:R-:W1:Y:S01]  /*17c0*/  LDS.U8 R32, [R9+0x1000] ;  /* 0x0010000009207984 */ /* 0x000e620000000000 */
[----:B--2---:R-:W-:-:S03]  /*17d0*/  PRMT R13, R14, 0x7604, R13 ;  /* 0x000076040e0d7816 */ /* 0x004fc6000000000d */
[----:B------:R-:W2:Y:S01]  /*17e0*/  LDS.U8 R36, [R9+0x1008] ;  /* 0x0010080009247984 */ /* 0x000ea20000000000 */
[----:B---3--:R-:W-:-:S03]  /*17f0*/  PRMT R15, R22, 0x7604, R15 ;  /* 0x00007604160f7816 */ /* 0x008fc6000000000f */
[----:B------:R-:W3:Y:S01]  /*1800*/  LDS.U8 R42, [R9+0x1800] ;  /* 0x00180000092a7984 */ /* 0x000ee20000000000 */
[----:B----4-:R-:W-:-:S03]  /*1810*/  PRMT R21, R30, 0x7604, R21 ;  /* 0x000076041e157816 */ /* 0x010fc60000000015 */
[----:B------:R-:W4:Y:S01]  /*1820*/  LDS.U8 R46, [R9+0x1808] ;  /* 0x00180800092e7984 */ /* 0x000f220000000000 */
[----:B0-----:R-:W-:-:S03]  /*1830*/  PRMT R23, R34, 0x7604, R23 ;  /* 0x0000760422177816 */ /* 0x001fc60000000017 */
[----:B------:R-:W0:Y:S01]  /*1840*/  LDS.U8 R52, [R9+0x2000] ;  /* 0x0020000009347984 */ /* 0x000e220000000000 */
[----:B-1----:R-:W-:-:S03]  /*1850*/  PRMT R25, R40, 0x7604, R25 ;  /* 0x0000760428197816 */ /* 0x002fc60000000019 */
[----:B------:R-:W1:Y:S01]  /*1860*/  LDS.U8 R56, [R9+0x2008] ;  /* 0x0020080009387984 */ /* 0x000e620000000000 */
[----:B------:R-:W-:-:S03]  /*1870*/  PRMT R27, R44, 0x7604, R27 ;  /* 0x000076042c1b7816 */ /* 0x000fc6000000001b */
        /* <DEDUP_REMOVED lines=11> */
[----:B--2---:R-:W-:-:S03]  /*1930*/  PRMT R23, R36, 0x7054, R23 ;  /* 0x0000705424177816 */ /* 0x004fc60000000017 */
[----:B------:R-:W2:Y:S01]  /*1940*/  LDS.U8 R162, [R12+0x2000] ;  /* 0x002000000ca27984 */ /* 0x000ea20000000000 */
[----:B---3--:R-:W-:-:S03]  /*1950*/  PRMT R25, R42, 0x7054, R25 ;  /* 0x000070542a197816 */ /* 0x008fc60000000019 */
[----:B------:R-:W3:Y:S01]  /*1960*/  LDS.U8 R58, [R12+0x2008] ;  /* 0x002008000c3a7984 */ /* 0x000ee20000000000 */
[----:B----4-:R-:W-:Y:S02]  /*1970*/  PRMT R27, R46, 0x7054, R27 ;  /* 0x000070542e1b7816 */ /* 0x010fe4000000001b */
[----:B0-----:R-:W-:Y:S02]  /*1980*/  PRMT R29, R52, 0x7054, R29 ;  /* 0x00007054341d7816 */ /* 0x001fe4000000001d */
[----:B-1----:R-:W-:Y:S02]  /*1990*/  PRMT R31, R56, 0x7054, R31 ;  /* 0x00007054381f7816 */ /* 0x002fe4000000001f */
[----:B------:R-:W-:Y:S02]  /*19a0*/  PRMT R156, R156, 0x654, R13 ;  /* 0x000006549c9c7816 */ /* 0x000fe4000000000d */
[----:B------:R-:W-:Y:S02]  /*19b0*/  PRMT R157, R28, 0x654, R15 ;  /* 0x000006541c9d7816 */ /* 0x000fe4000000000f */
[----:B------:R-:W-:-:S02]  /*19c0*/  PRMT R158, R158, 0x654, R21 ;  /* 0x000006549e9e7816 */ /* 0x000fc40000000015 */
[----:B------:R-:W-:Y:S02]  /*19d0*/  PRMT R159, R38, 0x654, R23 ;  /* 0x00000654269f7816 */ /* 0x000fe40000000017 */
[----:B------:R-:W-:Y:S02]  /*19e0*/  PRMT R160, R160, 0x654, R25 ;  /* 0x00000654a0a07816 */ /* 0x000fe40000000019 */
[----:B------:R-:W-:Y:S02]  /*19f0*/  PRMT R161, R48, 0x654, R27 ;  /* 0x0000065430a17816 */ /* 0x000fe4000000001b */
[----:B--2---:R-:W-:Y:S02]  /*1a00*/  PRMT R162, R162, 0x654, R29 ;  /* 0x00000654a2a27816 */ /* 0x004fe4000000001d */
[----:B---3--:R-:W-:Y:S02]  /*1a10*/  PRMT R163, R58, 0x654, R31 ;  /* 0x000006543aa37816 */ /* 0x008fe4000000001f */
[----:B------:R-:W-:Y:S01]  /*1a20*/  R2UR UR4, R24 ;  /* 0x00000000180472ca */ /* 0x000fe200000e0000 */
[----:B------:R-:W-:Y:S01]  /*1a30*/  UMOV UR11, 0x40000040 ;  /* 0x40000040000b7882 */ /* 0x000fe20000000000 */
[----:B------:R-:W-:-:S11]  /*1a40*/  WARPGROUP.ARRIVE ;  /* 0x00000000000079c5 */ /* 0x000fd60000000000 */
[----:B------:R-:W-:-:S04]  /*1a50*/  USHF.R.U32.HI UR4, URZ, 0x4, UR4 ;  /* 0x000000043f047899 */ /* 0x000fc80008011604 */
[----:B------:R-:W-:-:S04]  /*1a60*/  ULOP3.LUT UR4, UR4, 0x3fff, URZ, 0xc0, !UPT ;  /* 0x00003fff04047892 */ /* 0x000fc8000f8ec03f */
[----:B------:R-:W-:-:S04]  /*1a70*/  ULOP3.LUT UR7, UR4, 0x10000, URZ, 0xfc, !UPT ;  /* 0x0001000004077892 */ /* 0x000fc8000f8efc3f */
[----:B------:R-:W-:-:S04]  /*1a80*/  ULEA UR4, UR39, UR7, 0xb ;  /* 0x0000000727047291 */ /* 0x000fc8000f8e583f */
[----:B------:R-:W-:-:S03]  /*1a90*/  UIADD3 UR6, UR4, 0x2, URZ ;  /* 0x0000000204067890 */ /* 0x000fc6000fffe03f */
[----:B------:R-:W-:Y:S02]  /*1aa0*/  UMOV UR10, UR4 ;  /* 0x00000004000a7c82 */ /* 0x000fe40008000000 */
[----:B------:R-:W-:Y:S01]  /*1ab0*/  QGMMA.64x256x32.F32.E5M2.E4M3 R24, R156, gdesc[UR8], RZ, !UPT, gsb0 ;  /* 0x03e000089c187df3 */ /* 0x000fe2000c0018ff */
[----:B------:R-:W-:Y:S01]  /*1ac0*/  UMOV UR11, 0x40000040 ;  /* 0x40000040000b7882 */ /* 0x000fe20000000000 */
[----:B------:R-:W-:Y:S01]  /*1ad0*/  UMOV UR10, UR6 ;  /* 0x00000006000a7c82 */ /* 0x000fe20008000000 */
[----:B------:R-:W-:Y:S02]  /*1ae0*/  UIADD3 UR6, UR4, 0x4, URZ ;  /* 0x0000000404067890 */ /* 0x000fe4000fffe03f */
[----:B------:R-:W-:Y:S01]  /*1af0*/  UIADD3 UR4, UR4, 0x6, URZ ;  /* 0x0000000604047890 */ /* 0x000fe2000fffe03f */
[----:B------:R-:W-:Y:S02]  /*1b00*/  WARPGROUP.DEPBAR.LE gsb0, 0x0 ;  /* 0x00008000000079c5 */ /* 0x000fe40000010000 */
[----:B------:R-:W-:-:S15]  /*1b10*/  WARPGROUP.ARRIVE ;  /* 0x00000000000079c5 */ /* 0x000fde0000000000 */
[----:B------:R-:W-:-:S05]  /*1b20*/  NOP ;  /* 0x0000000000007918 */ /* 0x000fca0000000000 */
[----:B------:R-:W-:Y:S01]  /*1b30*/  QGMMA.64x256x32.F32.E5M2.E4M3 R24, R160, gdesc[UR8], R24, gsb0 ;  /* 0x03e00008a0187df3 */ /* 0x000fe20008001818 */
[----:B------:R-:W-:Y:S01]  /*1b40*/  UMOV UR10, UR6 ;  /* 0x00000006000a7c82 */ /* 0x000fe20008000000 */
[----:B------:R-:W-:Y:S01]  /*1b50*/  UMOV UR11, 0x40000040 ;  /* 0x40000040000b7882 */ /* 0x000fe20000000000 */
[----:B------:R-:W-:Y:S02]  /*1b60*/  WARPGROUP.DEPBAR.LE gsb0, 0x0 ;  /* 0x00008000000079c5 */ /* 0x000fe40000010000 */
[----:B------:R-:W-:Y:S04]  /*1b70*/  LDS.U8 R13, [R11+0x2800] ;  /* 0x002800000b0d7984 */ /* 0x000fe80000000000 */
[----:B------:R-:W0:Y:S04]  /*1b80*/  LDS.U8 R14, [R10+0x2800] ;  /* 0x002800000a0e7984 */ /* 0x000e280000000000 */
[----:B------:R-:W-:Y:S04]  /*1b90*/  LDS.U8 R15, [R11+0x2808] ;  /* 0x002808000b0f7984 */ /* 0x000fe80000000000 */
[----:B------:R-:W1:Y:S04]  /*1ba0*/  LDS.U8 R22, [R10+0x2808] ;  /* 0x002808000a167984 */ /* 0x000e680000000000 */
[----:B------:R-:W-:Y:S04]  /*1bb0*/  LDS.U8 R21, [R11+0x3000] ;  /* 0x003000000b157984 */ /* 0x000fe80000000000 */
[----:B------:R-:W2:Y:S04]  /*1bc0*/  LDS.U8 R162, [R10+0x3000] ;  /* 0x003000000aa27984 */ /* 0x000ea80000000000 */
[----:B------:R-:W-:Y:S04]  /*1bd0*/  LDS.U8 R23, [R11+0x3008] ;  /* 0x003008000b177984 */ /* 0x000fe80000000000 */
[----:B------:R-:W3:Y:S04]  /*1be0*/  LDS.U8 R170, [R10+0x3008] ;  /* 0x003008000aaa7984 */ /* 0x000ee80000000000 */
[----:B------:R-:W4:Y:S04]  /*1bf0*/  LDS.U8 R20, [R9+0x2800] ;  /* 0x0028000009147984 */ /* 0x000f280000000000 */
[----:B------:R-:W4:Y:S04]  /*1c00*/  LDS.U8 R158, [R9+0x2808] ;  /* 0x00280800099e7984 */ /* 0x000f280000000000 */
[----:B------:R-:W4:Y:S04]  /*1c10*/  LDS.U8 R166, [R9+0x3000] ;  /* 0x0030000009a67984 */ /* 0x000f280000000000 */
[----:B------:R-:W4:Y:S01]  /*1c20*/  LDS.U8 R172, [R9+0x3008] ;  /* 0x0030080009ac7984 */ /* 0x000f220000000000 */
[----:B0-----:R-:W-:-:S03]  /*1c30*/  PRMT R13, R14, 0x7604, R13 ;  /* 0x000076040e0d7816 */ /* 0x001fc6000000000d */
[----:B------:R-:W0:Y:S04]  /*1c40*/  LDS.U8 R156, [R12+0x2800] ;  /* 0x002800000c9c7984 */ /* 0x000e280000000000 */
[----:B------:R-:W0:Y:S01]  /*1c50*/  LDS.U8 R160, [R12+0x2808] ;  /* 0x002808000ca07984 */ /* 0x000e220000000000 */
[----:B-1----:R-:W-:-:S03]  /*1c60*/  PRMT R15, R22, 0x7604, R15 ;  /* 0x00007604160f7816 */ /* 0x002fc6000000000f */
[----:B------:R-:W1:Y:S04]  /*1c70*/  LDS.U8 R168, [R12+0x3000] ;  /* 0x003000000ca87984 */ /* 0x000e680000000000 */
[----:B------:R-:W1:Y:S01]  /*1c80*/  LDS.U8 R174, [R12+0x3008] ;  /* 0x003008000cae7984 */ /* 0x000e620000000000 */
[----:B--2---:R-:W-:Y:S02]  /*1c90*/  PRMT R21, R162, 0x7604, R21 ;  /* 0x00007604a2157816 */ /* 0x004fe40000000015 */
[----:B---3--:R-:W-:Y:S02]  /*1ca0*/  PRMT R23, R170, 0x7604, R23 ;  /* 0x00007604aa177816 */ /* 0x008fe40000000017 */
[----:B----4-:R-:W-:Y:S02]  /*1cb0*/  PRMT R13, R20, 0x7054, R13 ;  /* 0x00007054140d7816 */ /* 0x010fe4000000000d */
[----:B------:R-:W-:-:S02]  /*1cc0*/  PRMT R15, R158, 0x7054, R15 ;  /* 0x000070549e0f7816 */ /* 0x000fc4000000000f */
[----:B------:R-:W-:Y:S02]  /*1cd0*/  PRMT R21, R166, 0x7054, R21 ;  /* 0x00007054a6157816 */ /* 0x000fe40000000015 */
[----:B------:R-:W-:Y:S02]  /*1ce0*/  PRMT R23, R172, 0x7054, R23 ;  /* 0x00007054ac177816 */ /* 0x000fe40000000017 */
[----:B0-----:R-:W-:Y:S02]  /*1cf0*/  PRMT R156, R156, 0x654, R13 ;  /* 0x000006549c9c7816 */ /* 0x001fe4000000000d */
[----:B------:R-:W-:Y:S02]  /*1d00*/  PRMT R157, R160, 0x654, R15 ;  /* 0x00000654a09d7816 */ /* 0x000fe4000000000f */
[----:B-1----:R-:W-:Y:S02]  /*1d10*/  PRMT R158, R168, 0x654, R21 ;  /* 0x00000654a89e7816 */ /* 0x002fe40000000015 */
[----:B------:R-:W-:-:S04]  /*1d20*/  PRMT R159, R174, 0x654, R23 ;  /* 0x00000654ae9f7816 */ /* 0x000fc80000000017 */
[----:B------:R-:W-:-:S06]  /*1d30*/  WARPGROUP.ARRIVE ;  /* 0x00000000000079c5 */ /* 0x000fcc0000000000 */
[----:B------:R-:W-:Y:S01]  /*1d40*/  QGMMA.64x256x32.F32.E5M2.E4M3 R24, R156, gdesc[UR8], R24, gsb0 ;  /* 0x03e000089c187df3 */ /* 0x000fe20008001818 */
[----:B------:R-:W-:Y:S01]  /*1d50*/  UMOV UR10, UR4 ;  /* 0x00000004000a7c82 */ /* 0x000fe20008000000 */
[----:B------:R-:W-:Y:S01]  /*1d60*/  UMOV UR11, 0x40000040 ;  /* 0x40000040000b7882 */ /* 0x000fe20000000000 */
[----:B------:R-:W-:Y:S02]  /*1d70*/  WARPGROUP.DEPBAR.LE gsb0, 0x0 ;  /* 0x00008000000079c5 */ /* 0x000fe40000010000 */
[----:B------:R-:W-:Y:S04]  /*1d80*/  LDS.U8 R13, [R11+0x3800] ;  /* 0x003800000b0d7984 */ /* 0x000fe80000000000 */
[----:B------:R-:W0:Y:S04]  /*1d90*/  LDS.U8 R14, [R10+0x3800] ;  /* 0x003800000a0e7984 */ /* 0x000e280000000000 */
[----:B------:R-:W-:Y:S04]  /*1da0*/  LDS.U8 R15, [R11+0x3808] ;  /* 0x003808000b0f7984 */ /* 0x000fe80000000000 */
[----:B------:R-:W-:Y:S04]  /*1db0*/  LDS.U8 R21, [R11+0x4000] ;  /* 0x004000000b157984 */ /* 0x000fe80000000000 */
[----:B------:R-:W-:Y:S04]  /*1dc0*/  LDS.U8 R23, [R11+0x4008] ;  /* 0x004008000b177984 */ /* 0x000fe80000000000 */
[----:B------:R-:W1:Y:S04]  /*1dd0*/  LDS.U8 R22, [R10+0x3808] ;  /* 0x003808000a167984 */ /* 0x000e680000000000 */
[----:B------:R-:W2:Y:S04]  /*1de0*/  LDS.U8 R162, [R10+0x4000] ;  /* 0x004000000aa27984 */ /* 0x000ea80000000000 */
[----:B------:R-:W3:Y:S04]  /*1df0*/  LDS.U8 R170, [R10+0x4008] ;  /* 0x004008000aaa7984 */ /* 0x000ee80000000000 */
[----:B------:R-:W4:Y:S04]  /*1e00*/  LDS.U8 R20, [R9+0x3800] ;  /* 0x0038000009147984 */ /* 0x000f280000000000 */
[----:B------:R-:W4:Y:S04]  /*1e10*/  LDS.U8 R158, [R9+0x3808] ;  /* 0x00380800099e7984 */ /* 0x000f280000000000 */
[----:B------:R-:W4:Y:S04]  /*1e20*/  LDS.U8 R166, [R9+0x4000] ;  /* 0x0040000009a67984 */ /* 0x000f280000000000 */
[----:B------:R-:W4:Y:S01]  /*1e30*/  LDS.U8 R172, [R9+0x4008] ;  /* 0x0040080009ac7984 */ /* 0x000f220000000000 */
[----:B0-----:R-:W-:-:S03]  /*1e40*/  PRMT R13, R14, 0x7604, R13 ;  /* 0x000076040e0d7816 */ /* 0x001fc6000000000d */
[----:B------:R-:W0:Y:S04]  /*1e50*/  LDS.U8 R156, [R12+0x3800] ;  /* 0x003800000c9c7984 */ /* 0x000e280000000000 */
[----:B------:R-:W0:Y:S04]  /*1e60*/  LDS.U8 R160, [R12+0x3808] ;  /* 0x003808000ca07984 */ /* 0x000e280000000000 */
[----:B------:R-:W0:Y:S04]  /*1e70*/  LDS.U8 R168, [R12+0x4000] ;  /* 0x004000000ca87984 */ /* 0x000e280000000000 */
[----:B------:R-:W0:Y:S01]  /*1e80*/  LDS.U8 R174, [R12+0x4008] ;  /* 0x004008000cae7984 */ /* 0x000e220000000000 */
[----:B-1----:R-:W-:-:S02]  /*1e90*/  PRMT R15, R22, 0x7604, R15 ;  /* 0x00007604160f7816 */ /* 0x002fc4000000000f */
[----:B--2---:R-:W-:Y:S02]  /*1ea0*/  PRMT R21, R162, 0x7604, R21 ;  /* 0x00007604a2157816 */ /* 0x004fe40000000015 */
[----:B---3--:R-:W-:Y:S02]  /*1eb0*/  PRMT R23, R170, 0x7604, R23 ;  /* 0x00007604aa177816 */ /* 0x008fe40000000017 */
[----:B----4-:R-:W-:Y:S02]  /*1ec0*/  PRMT R13, R20, 0x7054, R13 ;  /* 0x00007054140d7816 */ /* 0x010fe4000000000d */
[----:B------:R-:W-:Y:S02]  /*1ed0*/  PRMT R15, R158, 0x7054, R15 ;  /* 0x000070549e0f7816 */ /* 0x000fe4000000000f */
[----:B------:R-:W-:Y:S02]  /*1ee0*/  PRMT R21, R166, 0x7054, R21 ;  /* 0x00007054a6157816 */ /* 0x000fe40000000015 */
[----:B------:R-:W-:-:S02]  /*1ef0*/  PRMT R23, R172, 0x7054, R23 ;  /* 0x00007054ac177816 */ /* 0x000fc40000000017 */
[----:B0-----:R-:W-:Y:S02]  /*1f00*/  PRMT R156, R156, 0x654, R13 ;  /* 0x000006549c9c7816 */ /* 0x001fe4000000000d */
[----:B------:R-:W-:Y:S02]  /*1f10*/  PRMT R157, R160, 0x654, R15 ;  /* 0x00000654a09d7816 */ /* 0x000fe4000000000f */
[----:B------:R-:W-:Y:S02]  /*1f20*/  PRMT R158, R168, 0x654, R21 ;  /* 0x00000654a89e7816 */ /* 0x000fe40000000015 */
[----:B------:R-:W-:-:S04]  /*1f30*/  PRMT R159, R174, 0x654, R23 ;  /* 0x00000654ae9f7816 */ /* 0x000fc80000000017 */
[----:B------:R-:W-:-:S06]  /*1f40*/  WARPGROUP.ARRIVE ;  /* 0x00000000000079c5 */ /* 0x000fcc0000000000 */
[----:B------:R-:W-:Y:S03]  /*1f50*/  QGMMA.64x256x32.F32.E5M2.E4M3 R24, R156, gdesc[UR8], R24, gsb0 ;  /* 0x03e000089c187df3 */ /* 0x000fe60008001818 */
[----:B------:R-:W-:Y:S02]  /*1f60*/  WARPGROUP.DEPBAR.LE gsb0, 0x0 ;  /* 0x00008000000079c5 */ /* 0x000fe40000010000 */
[----:B------:R-:W-:Y:S05]  /*1f70*/  @!P2 BRA `(.L_x_22) ;  /* 0x00000014009ca947 */ /* 0x000fea0003800000 */
[----:B------:R-:W-:Y:S05]  /*1f80*/  @!P0 BRA `(.L_x_23) ;  /* 0x0000000000048947 */ /* 0x000fea0003800000 */
[----:B------:R-:W-:Y:S01]  /*1f90*/  BPT.TRAP 0x1 ;  /* 0x000000040000795c */ /* 0x000fe20000300000 */
.L_x_23:
[----:B------:R-:W-:-:S05]  /*1fa0*/  IMAD.SHL.U32 R170, R3, 0x4000, RZ ;  /* 0x0000400003aa7824 */ /* 0x000fca00078e00ff */
[----:B------:R-:W-:-:S05]  /*1fb0*/  LOP3.LUT R9, R170, R5, RZ, 0xfc, !PT ;  /* 0x00000005aa097212 */ /* 0x000fca00078efcff */
[----:B------:R-:W-:Y:S01]  /*1fc0*/  IMAD.IADD R9, R0, 0x1, R9 ;  /* 0x0000000100097824 */ /* 0x000fe200078e0209 */
[----:B------:R-:W-:Y:S06]  /*1fd0*/  @P1 BRA `(.L_x_24) ;  /* 0x0000000000081947 */ /* 0x000fec0003800000 */
[----:B------:R-:W0:Y:S02]  /*1fe0*/  SYNCS.PHASECHK.TRANS64.TRYWAIT P1, [R7+URZ], R8 ;  /* 0x00000008070075a7 */ /* 0x000e24000802017f */
[----:B0-----:R-:W-:Y:S05]  /*1ff0*/  @!P1 BRA `(.L_x_25) ;  /* 0x000000c400149947 */ /* 0x001fea0003800000 */
.L_x_24:
[--C-:B------:R-:W-:Y:S01]  /*2000*/  IMAD.IADD R21, R4, 0x1, R9.reuse ;  /* 0x0000000104157824 */ /* 0x100fe200078e0209 */
[----:B0-----:R-:W-:Y:S01]  /*2010*/  LDS.U8 R7, [R9+0x800] ;  /* 0x0008000009077984 */ /* 0x001fe20000000000 */
[----:B------:R-:W-:-:S03]  /*2020*/  IMAD.IADD R23, R6, 0x1, R9 ;  /* 0x0000000106177824 */ /* 0x000fc600078e0209 */
[----:B------:R-:W0:Y:S01]  /*2030*/  LDS.U8 R8, [R21+0x800] ;  /* 0x0008000015087984 */ /* 0x000e220000000000 */
[----:B------:R-:W-:-:S03]  /*2040*/  IMAD.IADD R157, R4, 0x1, R23 ;  /* 0x00000001049d7824 */ /* 0x000fc600078e0217 */
[----:B------:R-:W-:Y:S04]  /*2050*/  LDS.U8 R11, [R9+0x808] ;  /* 0x00080800090b7984 */ /* 0x000fe80000000000 */
[----:B------:R-:W-:Y:S04]  /*2060*/  LDS.U8 R13, [R9+0x1000] ;  /* 0x00100000090d7984 */ /* 0x000fe80000000000 */
[----:B------:R1:W-:Y:S04]  /*2070*/  LDS.U8 R15, [R9+0x1008] ;  /* 0x00100800090f7984 */ /* 0x0003e80000000000 */
[----:B------:R-:W2:Y:S04]  /*2080*/  LDS.U8 R12, [R21+0x808] ;  /* 0x00080800150c7984 */ /* 0x000ea80000000000 */
[----:B------:R-:W3:Y:S01]  /*2090*/  LDS.U8 R22, [R21+0x1000] ;  /* 0x0010000015167984 */ /* 0x000ee20000000000 */
[----:B-1----:R-:W1:Y:S03]  /*20a0*/  LDC R9, c[0x0][0x28c] ;  /* 0x0000a300ff097b82 */ /* 0x002e660000000800 */
[----:B------:R-:W4:Y:S04]  /*20b0*/  LDS.U8 R158, [R21+0x1008] ;  /* 0x00100800159e7984 */ /* 0x000f280000000000 */
[----:B------:R-:W4:Y:S04]  /*20c0*/  LDS.U8 R10, [R23+0x800] ;  /* 0x00080000170a7984 */ /* 0x000f280000000000 */
[----:B------:R-:W4:Y:S04]  /*20d0*/  LDS.U8 R14, [R23+0x808] ;  /* 0x00080800170e7984 */ /* 0x000f280000000000 */
[----:B------:R-:W4:Y:S04]  /*20e0*/  LDS.U8 R156, [R23+0x1000] ;  /* 0x00100000179c7984 */ /* 0x000f280000000000 */
[----:B------:R-:W4:Y:S01]  /*20f0*/  LDS.U8 R166, [R23+0x1008] ;  /* 0x0010080017a67984 */ /* 0x000f220000000000 */
[----:B0-----:R-:W-:-:S03]  /*2100*/  PRMT R7, R8, 0x7604, R7 ;  /* 0x0000760408077816 */ /* 0x001fc60000000007 */
[----:B------:R-:W0:Y:S01]  /*2110*/  LDS.U8 R160, [R157+0x800] ;  /* 0x000800009da07984 */ /* 0x000e220000000000 */
[----:B-1----:R-:W-:-:S03]  /*2120*/  ISETP.GE.AND P1, PT, R9, 0x101, PT ;  /* 0x000001010900780c */ /* 0x002fc60003f26270 */
[----:B------:R-:W1:Y:S04]  /*2130*/  LDS.U8 R20, [R157+0x808] ;  /* 0x000808009d147984 */ /* 0x000e680000000000 */
[----:B------:R-:W1:Y:S04]  /*2140*/  LDS.U8 R162, [R157+0x1000] ;  /* 0x001000009da27984 */ /* 0x000e680000000000 */
[----:B------:R-:W1:Y:S01]  /*2150*/  LDS.U8 R168, [R157+0x1008] ;  /* 0x001008009da87984 */ /* 0x000e620000000000 */
[----:B--2---:R-:W-:Y:S02]  /*2160*/  PRMT R11, R12, 0x7604, R11 ;  /* 0x000076040c0b7816 */ /* 0x004fe4000000000b */
[----:B---3--:R-:W-:-:S02]  /*2170*/  PRMT R13, R22, 0x7604, R13 ;  /* 0x00007604160d7816 */ /* 0x008fc4000000000d */
[----:B----4-:R-:W-:Y:S02]  /*2180*/  PRMT R15, R158, 0x7604, R15 ;  /* 0x000076049e0f7816 */ /* 0x010fe4000000000f */
[----:B------:R-:W-:Y:S02]  /*2190*/  PRMT R7, R10, 0x7054, R7 ;  /* 0x000070540a077816 */ /* 0x000fe40000000007 */
[----:B------:R-:W-:Y:S02]  /*21a0*/  PRMT R11, R14, 0x7054, R11 ;  /* 0x000070540e0b7816 */ /* 0x000fe4000000000b */
[----:B------:R-:W-:Y:S02]  /*21b0*/  PRMT R13, R156, 0x7054, R13 ;  /* 0x000070549c0d7816 */ /* 0x000fe4000000000d */
[----:B------:R-:W-:Y:S02]  /*21c0*/  PRMT R15, R166, 0x7054, R15 ;  /* 0x00007054a60f7816 */ /* 0x000fe4000000000f */
[----:B0-----:R-:W-:Y:S01]  /*21d0*/  PRMT R160, R160, 0x654, R7 ;  /* 0x00000654a0a07816 */ /* 0x001fe20000000007 */
[----:B------:R-:W-:Y:S01]  /*21e0*/  IMAD.U32 R7, RZ, RZ, UR39 ;  /* 0x00000027ff077e24 */ /* 0x000fe2000f8e00ff */
[----:B-1----:R-:W-:-:S02]  /*21f0*/  PRMT R161, R20, 0x654, R11 ;  /* 0x0000065414a17816 */ /* 0x002fc4000000000b */
[----:B------:R-:W-:Y:S02]  /*2200*/  PRMT R162, R162, 0x654, R13 ;  /* 0x00000654a2a27816 */ /* 0x000fe4000000000d */
[----:B------:R-:W-:Y:S01]  /*2210*/  PRMT R163, R168, 0x654, R15 ;  /* 0x00000654a8a37816 */ /* 0x000fe2000000000f */
[----:B------:R-:W-:Y:S06]  /*2220*/  @!P1 BRA `(.L_x_26) ;  /* 0x0000000800fc9947 */ /* 0x000fec0003800000 */
[----:B------:R-:W-:Y:S01]  /*2230*/  R2UR UR4, R3 ;  /* 0x00000000030472ca */ /* 0x000fe200000e0000 */
[----:B------:R-:W-:Y:S01]  /*2240*/  UIADD3 UR5, UR40, -0x1, URZ ;  /* 0xffffffff28057890 */ /* 0x000fe2000fffe03f */
[----:B------:R-:W-:-:S05]  /*2250*/  IMAD.U32 R7, RZ, RZ, UR39 ;  /* 0x00000027ff077e24 */ /* 0x000fca000f8e00ff */
[----:B------:R-:W-:-:S08]  /*2260*/  IMAD.U32 R8, RZ, RZ, UR5 ;  /* 0x00000005ff087e24 */ /* 0x000fd0000f8e00ff */
.L_x_34:
[----:B------:R-:W-:-:S04]  /*2270*/  UIADD3 UR5, UR4, 0x1, URZ ;  /* 0x0000000104057890 */ /* 0x000fc8000fffe03f */
[----:B------:R-:W-:-:S04]  /*2280*/  UISETP.NE.AND UP0, UPT, UR5, 0x4, UPT ;  /* 0x000000040500788c */ /* 0x000fc8000bf05270 */
[----:B------:R-:W-:Y:S02]  /*2290*/  USEL UR6, URZ, 0x1, UP0 ;  /* 0x000000013f067887 */ /* 0x000fe40008000000 */
[----:B------:R-:W-:-:S04]  /*22a0*/  USEL UR5, UR5, URZ, UP0 ;  /* 0x0000003f05057287 */ /* 0x000fc80008000000 */
[----:B------:R-:W-:Y:S02]  /*22b0*/  LOP3.LUT R165, R165, UR6, RZ, 0x3c, !PT ;  /* 0x00000006a5a57c12 */ /* 0x000fe4000f8e3cff */
[----:B------:R-:W-:Y:S01]  /*22c0*/  IMAD.U32 R3, RZ, RZ, UR5 ;  /* 0x00000005ff037e24 */ /* 0x000fe2000f8e00ff */
[----:B------:R-:W-:Y:S06]  /*22d0*/  @!P0 BRA `(.L_x_27) ;  /* 0x0000000000048947 */ /* 0x000fec0003800000 */
[----:B------:R-:W-:Y:S01]  /*22e0*/  BPT.TRAP 0x1 ;  /* 0x000000040000795c */ /* 0x000fe20000300000 */
.L_x_27:
[----:B------:R-:W0:Y:S01]  /*22f0*/  S2UR UR6, SR_CgaCtaId ;  /* 0x00000000000679c3 */ /* 0x000e220000008800 */
[----:B------:R-:W-:Y:S01]  /*2300*/  UMOV UR5, 0x400 ;  /* 0x0000040000057882 */ /* 0x000fe20000000000 */
[----:B------:R-:W-:Y:S01]  /*2310*/  SHF.L.U32 R9, R165, 0x1f, RZ ;  /* 0x0000001fa5097819 */ /* 0x000fe200000006ff */
[----:B------:R-:W-:Y:S01]  /*2320*/  UMOV UR11, 0x40000040 ;  /* 0x40000040000b7882 */ /* 0x000fe20000000000 */
[----:B0-----:R-:W-:Y:S02]  /*2330*/  ULEA UR5, UR6, UR5, 0x18 ;  /* 0x0000000506057291 */ /* 0x001fe4000f8ec03f */
[----:B------:R-:W-:Y:S02]  /*2340*/  ULEA UR6, UR4, UR7, 0xb ;  /* 0x0000000704067291 */ /* 0x000fe4000f8e583f */
[----:B------:R-:W-:Y:S02]  /*2350*/  USHF.L.U32 UR4, UR4, 0xe, URZ ;  /* 0x0000000e04047899 */ /* 0x000fe4000800063f */
[----:B------:R-:W-:-:S03]  /*2360*/  IMAD.U32 R0, RZ, RZ, UR5 ;  /* 0x00000005ff007e24 */ /* 0x000fc6000f8e00ff */
[----:B------:R-:W-:Y:S01]  /*2370*/  UMOV UR10, UR6 ;  /* 0x00000006000a7c82 */ /* 0x000fe20008000000 */
[----:B------:R-:W-:Y:S01]  /*2380*/  IMAD R10, R3, 0x8, R0 ;  /* 0x00000008030a7824 */ /* 0x000fe200078e0200 */
[----:B------:R-:W-:Y:S01]  /*2390*/  LOP3.LUT R11, R5, UR4, RZ, 0xfc, !PT ;  /* 0x00000004050b7c12 */ /* 0x000fe2000f8efcff */
[----:B------:R-:W-:Y:S02]  /*23a0*/  UIADD3 UR4, UR6, 0x2, URZ ;  /* 0x0000000206047890 */ /* 0x000fe4000fffe03f */
[----:B------:R0:W1:Y:S01]  /*23b0*/  SYNCS.PHASECHK.TRANS64.TRYWAIT P1, [R10+URZ], R9 ;  /* 0x000000090a0075a7 */ /* 0x000062000802017f */
[----:B------:R-:W-:Y:S01]  /*23c0*/  WARPGROUP.ARRIVE ;  /* 0x00000000000079c5 */ /* 0x000fe20000000000 */
[----:B------:R-:W-:-:S04]  /*23d0*/  IMAD.IADD R167, R0, 0x1, R11 ;  /* 0x0000000100a77824 */ /* 0x000fc800078e020b */
[--C-:B------:R-:W-:Y:S01]  /*23e0*/  IMAD.IADD R169, R4, 0x1, R167.reuse ;  /* 0x0000000104a97824 */ /* 0x100fe200078e02a7 */
[----:B------:R-:W-:Y:S01]  /*23f0*/  QGMMA.64x256x32.F32.E5M2.E4M3 R24, R160, gdesc[UR8], R24, gsb0 ;  /* 0x03e00008a0187df3 */ /* 0x000fe20008001818 */
[----:B------:R-:W-:Y:S01]  /*2400*/  IMAD.IADD R171, R6, 0x1, R167 ;  /* 0x0000000106ab7824 */ /* 0x000fe200078e02a7 */
[----:B------:R-:W-:Y:S01]  /*2410*/  UMOV UR10, UR4 ;  /* 0x00000004000a7c82 */ /* 0x000fe20008000000 */
[----:B------:R-:W-:Y:S02]  /*2420*/  UMOV UR11, 0x40000040 ;  /* 0x40000040000b7882 */ /* 0x000fe40000000000 */
[----:B------:R-:W-:Y:S01]  /*2430*/  IMAD.IADD R173, R4, 0x1, R171 ;  /* 0x0000000104ad7824 */ /* 0x000fe200078e02ab */
[----:B------:R-:W-:Y:S02]  /*2440*/  WARPGROUP.DEPBAR.LE gsb0, 0x0 ;  /* 0x00008000000079c5 */ /* 0x000fe40000010000 */
[----:B------:R-:W-:Y:S04]  /*2450*/  LDS.U8 R11, [R167+0x1800] ;  /* 0x00180000a70b7984 */ /* 0x000fe80000000000 */
[----:B------:R-:W2:Y:S04]  /*2460*/  LDS.U8 R12, [R169+0x1800] ;  /* 0x00180000a90c7984 */ /* 0x000ea80000000000 */
[----:B------:R-:W-:Y:S04]  /*2470*/  LDS.U8 R13, [R167+0x1808] ;  /* 0x00180800a70d7984 */ /* 0x000fe80000000000 */
[----:B------:R-:W3:Y:S04]  /*2480*/  LDS.U8 R20, [R169+0x1808] ;  /* 0x00180800a9147984 */ /* 0x000ee80000000000 */
[----:B------:R-:W-:Y:S04]  /*2490*/  LDS.U8 R15, [R167+0x2000] ;  /* 0x00200000a70f7984 */ /* 0x000fe80000000000 */
[----:B------:R-:W4:Y:S04]  /*24a0*/  LDS.U8 R158, [R169+0x2000] ;  /* 0x00200000a99e7984 */ /* 0x000f280000000000 */
[----:B------:R-:W-:Y:S04]  /*24b0*/  LDS.U8 R23, [R167+0x2008] ;  /* 0x00200800a7177984 */ /* 0x000fe80000000000 */
[----:B------:R-:W0:Y:S04]  /*24c0*/  LDS.U8 R166, [R169+0x2008] ;  /* 0x00200800a9a67984 */ /* 0x000e280000000000 */
[----:B------:R-:W1:Y:S04]  /*24d0*/  LDS.U8 R14, [R171+0x1800] ;  /* 0x00180000ab0e7984 */ /* 0x000e680000000000 */
[----:B------:R-:W1:Y:S04]  /*24e0*/  LDS.U8 R22, [R171+0x1808] ;  /* 0x00180800ab167984 */ /* 0x000e680000000000 */
[----:B------:R-:W1:Y:S04]  /*24f0*/  LDS.U8 R162, [R171+0x2000] ;  /* 0x00200000aba27984 */ /* 0x000e680000000000 */
[----:B------:R-:W1:Y:S01]  /*2500*/  LDS.U8 R168, [R171+0x2008] ;  /* 0x00200800aba87984 */ /* 0x000e620000000000 */
[----:B--2---:R-:W-:-:S03]  /*2510*/  PRMT R11, R12, 0x7604, R11 ;  /* 0x000076040c0b7816 */ /* 0x004fc6000000000b */
[----:B------:R-:W2:Y:S04]  /*2520*/  LDS.U8 R160, [R173+0x1800] ;  /* 0x00180000ada07984 */ /* 0x000ea80000000000 */
[----:B------:R-:W2:Y:S01]  /*2530*/  LDS.U8 R156, [R173+0x1808] ;  /* 0x00180800ad9c7984 */ /* 0x000ea20000000000 */
[----:B---3--:R-:W-:-:S03]  /*2540*/  PRMT R13, R20, 0x7604, R13 ;  /* 0x00007604140d7816 */ /* 0x008fc6000000000d */
[----:B------:R-:W3:Y:S04]  /*2550*/  LDS.U8 R21, [R173+0x2000] ;  /* 0x00200000ad157984 */ /* 0x000ee80000000000 */
[----:B------:R-:W3:Y:S01]  /*2560*/  LDS.U8 R170, [R173+0x2008] ;  /* 0x00200800adaa7984 */ /* 0x000ee20000000000 */
[----:B----4-:R-:W-:Y:S02]  /*2570*/  PRMT R15, R158, 0x7604, R15 ;  /* 0x000076049e0f7816 */ /* 0x010fe4000000000f */
[----:B0-----:R-:W-:Y:S02]  /*2580*/  PRMT R23, R166, 0x7604, R23 ;  /* 0x00007604a6177816 */ /* 0x001fe40000000017 */
[----:B-1----:R-:W-:Y:S02]  /*2590*/  PRMT R11, R14, 0x7054, R11 ;  /* 0x000070540e0b7816 */ /* 0x002fe4000000000b */
[----:B------:R-:W-:-:S02]  /*25a0*/  PRMT R13, R22, 0x7054, R13 ;  /* 0x00007054160d7816 */ /* 0x000fc4000000000d */
[----:B------:R-:W-:Y:S02]  /*25b0*/  PRMT R162, R162, 0x7054, R15 ;  /* 0x00007054a2a27816 */ /* 0x000fe4000000000f */
[----:B------:R-:W-:Y:S02]  /*25c0*/  PRMT R23, R168, 0x7054, R23 ;  /* 0x00007054a8177816 */ /* 0x000fe40000000017 */
[----:B--2---:R-:W-:Y:S02]  /*25d0*/  PRMT R160, R160, 0x654, R11 ;  /* 0x00000654a0a07816 */ /* 0x004fe4000000000b */
[----:B------:R-:W-:Y:S02]  /*25e0*/  PRMT R161, R156, 0x654, R13 ;  /* 0x000006549ca17816 */ /* 0x000fe4000000000d */
[----:B---3--:R-:W-:Y:S02]  /*25f0*/  PRMT R162, R21, 0x654, R162 ;  /* 0x0000065415a27816 */ /* 0x008fe400000000a2 */
[----:B------:R-:W-:-:S04]  /*2600*/  PRMT R163, R170, 0x654, R23 ;  /* 0x00000654aaa37816 */ /* 0x000fc80000000017 */
[----:B------:R-:W-:-:S06]  /*2610*/  WARPGROUP.ARRIVE ;  /* 0x00000000000079c5 */ /* 0x000fcc0000000000 */
[----:B------:R-:W-:Y:S03]  /*2620*/  QGMMA.64x256x32.F32.E5M2.E4M3 R24, R160, gdesc[UR8], R24, gsb0 ;  /* 0x03e00008a0187df3 */ /* 0x000fe60008001818 */
        /* <DEDUP_REMOVED lines=28> */
[----:B------:R-:W-:Y:S01]  /*27f0*/  PRMT R159, R172, 0x654, R21 ;  /* 0x00000654ac9f7816 */ /* 0x000fe20000000015 */
[----:B------:R-:W-:Y:S06]  /*2800*/  @!P0 BRA `(.L_x_28) ;  /* 0x0000000000048947 */ /* 0x000fec0003800000 */
[----:B------:R-:W-:Y:S01]  /*2810*/  BPT.TRAP 0x1 ;  /* 0x000000040000795c */ /* 0x000fe20000300000 */
.L_x_28:
[----:B------:R-:W-:Y:S01]  /*2820*/  IMAD R11, R7, 0x8, R0 ;  /* 0x00000008070b7824 */ /* 0x000fe200078e0200 */
[----:B------:R-:W-:-:S03]  /*2830*/  ISETP.GT.U32.AND P2, PT, R19, 0x1, PT ;  /* 0x000000011300780c */ /* 0x000fc60003f44070 */
[----:B------:R-:W-:-:S05]  /*2840*/  VIADD R11, R11, 0x20 ;  /* 0x000000200b0b7836 */ /* 0x000fca0000000000 */
[----:B------:R-:W-:-:S04]  /*2850*/  PRMT R11, RZ, 0x654, R11 ;  /* 0x00000654ff0b7816 */ /* 0x000fc8000000000b */
[----:B------:R0:W-:Y:S01]  /*2860*/  SYNCS.ARRIVE.TRANS64.RED.A1T0 RZ, [R11+URZ], RZ ;  /* 0x000000ff0bff79a7 */ /* 0x0001e2000810043f */
[----:B------:R-:W-:Y:S05]  /*2870*/  @P2 BRA `(.L_x_29) ;  /* 0x0000000000042947 */ /* 0x000fea0003800000 */
[----:B------:R-:W-:Y:S01]  /*2880*/  BPT.TRAP 0x1 ;  /* 0x000000040000795c */ /* 0x000fe20000300000 */
.L_x_29:
[----:B------:R-:W-:Y:S01]  /*2890*/  UIADD3 UR4, UR6, 0x4, URZ ;  /* 0x0000000406047890 */ /* 0x000fe2000fffe03f */
[----:B------:R-:W-:Y:S01]  /*28a0*/  WARPGROUP.ARRIVE ;  /* 0x00000000000079c5 */ /* 0x000fe20000000000 */
[----:B------:R-:W-:Y:S01]  /*28b0*/  UMOV UR11, 0x40000040 ;  /* 0x40000040000b7882 */ /* 0x000fe20000000000 */
[----:B------:R-:W-:-:S04]  /*28c0*/  VIADD R7, R7, 0x1 ;  /* 0x0000000107077836 */ /* 0x000fc80000000000 */
[----:B------:R-:W-:Y:S01]  /*28d0*/  UMOV UR10, UR4 ;  /* 0x00000004000a7c82 */ /* 0x000fe20008000000 */
[C---:B------:R-:W-:Y:S01]  /*28e0*/  ISETP.NE.AND P2, PT, R7.reuse, 0x4, PT ;  /* 0x000000040700780c */ /* 0x040fe20003f45270 */
[----:B------:R-:W-:Y:S03]  /*28f0*/  QGMMA.64x256x32.F32.E5M2.E4M3 R24, R156, gdesc[UR8], R24, gsb0 ;  /* 0x03e000089c187df3 */ /* 0x000fe60008001818 */
[----:B------:R-:W-:Y:S01]  /*2900*/  SEL R7, R7, RZ, P2 ;  /* 0x000000ff07077207 */ /* 0x000fe20001000000 */
[----:B------:R-:W-:Y:S02]  /*2910*/  WARPGROUP.DEPBAR.LE gsb0, 0x0 ;  /* 0x00008000000079c5 */ /* 0x000fe40000010000 */
[----:B------:R-:W-:Y:S04]  /*2920*/  LDS.U8 R13, [R167+0x3808] ;  /* 0x00380800a70d7984 */ /* 0x000fe80000000000 */
[----:B------:R-:W1:Y:S04]  /*2930*/  LDS.U8 R20, [R169+0x3808] ;  /* 0x00380800a9147984 */ /* 0x000e680000000000 */
[----:B0-----:R-:W-:Y:S04]  /*2940*/  LDS.U8 R11, [R167+0x3800] ;  /* 0x00380000a70b7984 */ /* 0x001fe80000000000 */
[----:B------:R-:W0:Y:S04]  /*2950*/  LDS.U8 R12, [R169+0x3800] ;  /* 0x00380000a90c7984 */ /* 0x000e280000000000 */
        /* <DEDUP_REMOVED lines=8> */
[----:B-1----:R-:W-:-:S03]  /*29e0*/  PRMT R13, R20, 0x7604, R13 ;  /* 0x00007604140d7816 */ /* 0x002fc6000000000d */
[----:B------:R-:W1:Y:S04]  /*29f0*/  LDS.U8 R158, [R173+0x3808] ;  /* 0x00380800ad9e7984 */ /* 0x000e680000000000 */
[----:B------:R-:W1:Y:S01]  /*2a00*/  LDS.U8 R156, [R173+0x3800] ;  /* 0x00380000ad9c7984 */ /* 0x000e620000000000 */
[----:B0-----:R-:W-:-:S03]  /*2a10*/  PRMT R11, R12, 0x7604, R11 ;  /* 0x000076040c0b7816 */ /* 0x001fc6000000000b */
[----:B------:R-:W0:Y:S04]  /*2a20*/  LDS.U8 R166, [R173+0x4000] ;  /* 0x00400000ada67984 */ /* 0x000e280000000000 */
[----:B------:R-:W0:Y:S01]  /*2a30*/  LDS.U8 R172, [R173+0x4008] ;  /* 0x00400800adac7984 */ /* 0x000e220000000000 */
[----:B--2---:R-:W-:Y:S02]  /*2a40*/  PRMT R15, R160, 0x7604, R15 ;  /* 0x00007604a00f7816 */ /* 0x004fe4000000000f */
[----:B---3--:R-:W-:Y:S02]  /*2a50*/  PRMT R21, R168, 0x7604, R21 ;  /* 0x00007604a8157816 */ /* 0x008fe40000000015 */
[----:B----4-:R-:W-:Y:S02]  /*2a60*/  PRMT R13, R22, 0x7054, R13 ;  /* 0x00007054160d7816 */ /* 0x010fe4000000000d */
[----:B------:R-:W-:-:S02]  /*2a70*/  PRMT R11, R14, 0x7054, R11 ;  /* 0x000070540e0b7816 */ /* 0x000fc4000000000b */
[----:B------:R-:W-:Y:S02]  /*2a80*/  PRMT R15, R162, 0x7054, R15 ;  /* 0x00007054a20f7816 */ /* 0x000fe4000000000f */
[----:B------:R-:W-:Y:S02]  /*2a90*/  PRMT R21, R170, 0x7054, R21 ;  /* 0x00007054aa157816 */ /* 0x000fe40000000015 */
[----:B-1----:R-:W-:Y:S02]  /*2aa0*/  PRMT R157, R158, 0x654, R13 ;  /* 0x000006549e9d7816 */ /* 0x002fe4000000000d */
[----:B------:R-:W-:Y:S02]  /*2ab0*/  PRMT R156, R156, 0x654, R11 ;  /* 0x000006549c9c7816 */ /* 0x000fe4000000000b */
[----:B0-----:R-:W-:Y:S02]  /*2ac0*/  PRMT R158, R166, 0x654, R15 ;  /* 0x00000654a69e7816 */ /* 0x001fe4000000000f */
[----:B------:R-:W-:Y:S01]  /*2ad0*/  PRMT R159, R172, 0x654, R21 ;  /* 0x00000654ac9f7816 */ /* 0x000fe20000000015 */
[----:B------:R-:W-:Y:S06]  /*2ae0*/  @!P0 BRA `(.L_x_30) ;  /* 0x0000000000048947 */ /* 0x000fec0003800000 */
[----:B------:R-:W-:Y:S01]  /*2af0*/  BPT.TRAP 0x1 ;  /* 0x000000040000795c */ /* 0x000fe20000300000 */
.L_x_30:
[----:B------:R-:W-:Y:S01]  /*2b00*/  IMAD.SHL.U32 R170, R3, 0x4000, RZ ;  /* 0x0000400003aa7824 */ /* 0x000fe200078e00ff */
[----:B------:R-:W-:Y:S04]  /*2b10*/  BSSY B0, `(.L_x_31) ;  /* 0x0000006000007945 */ /* 0x000fe80003800000 */
[----:B------:R-:W-:-:S05]  /*2b20*/  LOP3.LUT R11, R170, R5, RZ, 0xfc, !PT ;  /* 0x00000005aa0b7212 */ /* 0x000fca00078efcff */
[----:B------:R-:W-:Y:S01]  /*2b30*/  IMAD.IADD R21, R0, 0x1, R11 ;  /* 0x0000000100157824 */ /* 0x000fe200078e020b */
[----:B------:R-:W-:Y:S06]  /*2b40*/  @P1 BRA `(.L_x_32) ;  /* 0x0000000000081947 */ /* 0x000fec0003800000 */
[----:B------:R-:W0:Y:S02]  /*2b50*/  SYNCS.PHASECHK.TRANS64.TRYWAIT P1, [R10+URZ], R9 ;  /* 0x000000090a0075a7 */ /* 0x000e24000802017f */
[----:B0-----:R-:W-:Y:S05]  /*2b60*/  @!P1 BRA `(.L_x_33) ;  /* 0x000000b8004c9947 */ /* 0x001fea0003800000 */
.L_x_32:
[----:B------:R-:W-:Y:S05]  /*2b70*/  BSYNC B0 ;  /* 0x0000000000007941 */ /* 0x000fea0003800000 */
.L_x_31:
[--C-:B------:R-:W-:Y:S01]  /*2b80*/  IMAD.IADD R23, R4, 0x1, R21.reuse ;  /* 0x0000000104177824 */ /* 0x100fe200078e0215 */
[----:B0-----:R-:W-:Y:S01]  /*2b90*/  LDS.U8 R9, [R21+0x800] ;  /* 0x0008000015097984 */ /* 0x001fe20000000000 */
[----:B------:R-:W-:Y:S01]  /*2ba0*/  IMAD.IADD R161, R6, 0x1, R21 ;  /* 0x0000000106a17824 */ /* 0x000fe200078e0215 */
[----:B------:R-:W-:Y:S05]  /*2bb0*/  WARPSYNC.ALL ;  /* 0x0000000000007948 */ /* 0x000fea0003800000 */
[----:B------:R-:W-:Y:S01]  /*2bc0*/  LDS.U8 R11, [R21+0x808] ;  /* 0x00080800150b7984 */ /* 0x000fe20000000000 */
[----:B------:R-:W-:-:S03]  /*2bd0*/  IMAD.IADD R163, R4, 0x1, R161 ;  /* 0x0000000104a37824 */ /* 0x000fc600078e02a1 */
[----:B------:R-:W-:Y:S04]  /*2be0*/  LDS.U8 R13, [R21+0x1000] ;  /* 0x00100000150d7984 */ /* 0x000fe80000000000 */
[----:B------:R-:W-:Y:S04]  /*2bf0*/  LDS.U8 R15, [R21+0x1008] ;  /* 0x00100800150f7984 */ /* 0x000fe80000000000 */
[----:B------:R-:W0:Y:S04]  /*2c00*/  LDS.U8 R10, [R23+0x800] ;  /* 0x00080000170a7984 */ /* 0x000e280000000000 */
[----:B------:R-:W1:Y:S04]  /*2c10*/  LDS.U8 R14, [R23+0x808] ;  /* 0x00080800170e7984 */ /* 0x000e680000000000 */
[----:B------:R-:W2:Y:S04]  /*2c20*/  LDS.U8 R162, [R23+0x1000] ;  /* 0x0010000017a27984 */ /* 0x000ea80000000000 */
[----:B------:R-:W3:Y:S04]  /*2c30*/  LDS.U8 R172, [R23+0x1008] ;  /* 0x0010080017ac7984 */ /* 0x000ee80000000000 */
[----:B------:R-:W4:Y:S04]  /*2c40*/  LDS.U8 R12, [R161+0x800] ;  /* 0x00080000a10c7984 */ /* 0x000f280000000000 */
[----:B------:R-:W4:Y:S04]  /*2c50*/  LDS.U8 R20, [R161+0x808] ;  /* 0x00080800a1147984 */ /* 0x000f280000000000 */
[----:B------:R-:W4:Y:S04]  /*2c60*/  LDS.U8 R166, [R161+0x1000] ;  /* 0x00100000a1a67984 */ /* 0x000f280000000000 */
[----:B------:R-:W4:Y:S04]  /*2c70*/  LDS.U8 R174, [R161+0x1008] ;  /* 0x00100800a1ae7984 */ /* 0x000f280000000000 */
[----:B------:R-:W4:Y:S04]  /*2c80*/  LDS.U8 R160, [R163+0x800] ;  /* 0x00080000a3a07984 */ /* 0x000f280000000000 */
[----:B------:R-:W4:Y:S04]  /*2c90*/  LDS.U8 R22, [R163+0x808] ;  /* 0x00080800a3167984 */ /* 0x000f280000000000 */
[----:B------:R-:W4:Y:S01]  /*2ca0*/  LDS.U8 R168, [R163+0x1000] ;  /* 0x00100000a3a87984 */ /* 0x000f220000000000 */
[----:B0-----:R-:W-:-:S03]  /*2cb0*/  PRMT R9, R10, 0x7604, R9 ;  /* 0x000076040a097816 */ /* 0x001fc60000000009 */
[----:B------:R-:W0:Y:S01]  /*2cc0*/  LDS.U8 R176, [R163+0x1008] ;  /* 0x00100800a3b07984 */ /* 0x000e220000000000 */
[----:B-1----:R-:W-:Y:S02]  /*2cd0*/  PRMT R11, R14, 0x7604, R11 ;  /* 0x000076040e0b7816 */ /* 0x002fe4000000000b */
[----:B--2---:R-:W-:Y:S02]  /*2ce0*/  PRMT R13, R162, 0x7604, R13 ;  /* 0x00007604a20d7816 */ /* 0x004fe4000000000d */
[----:B---3--:R-:W-:Y:S02]  /*2cf0*/  PRMT R15, R172, 0x7604, R15 ;  /* 0x00007604ac0f7816 */ /* 0x008fe4000000000f */
[----:B----4-:R-:W-:Y:S02]  /*2d00*/  PRMT R9, R12, 0x7054, R9 ;  /* 0x000070540c097816 */ /* 0x010fe40000000009 */
[----:B------:R-:W-:Y:S02]  /*2d10*/  PRMT R11, R20, 0x7054, R11 ;  /* 0x00007054140b7816 */ /* 0x000fe4000000000b */
[----:B------:R-:W-:-:S02]  /*2d20*/  PRMT R13, R166, 0x7054, R13 ;  /* 0x00007054a60d7816 */ /* 0x000fc4000000000d */
[----:B------:R-:W-:Y:S02]  /*2d30*/  PRMT R15, R174, 0x7054, R15 ;  /* 0x00007054ae0f7816 */ /* 0x000fe4000000000f */
[----:B------:R-:W-:Y:S02]  /*2d40*/  PRMT R160, R160, 0x654, R9 ;  /* 0x00000654a0a07816 */ /* 0x000fe40000000009 */
[----:B------:R-:W-:Y:S02]  /*2d50*/  PRMT R161, R22, 0x654, R11 ;  /* 0x0000065416a17816 */ /* 0x000fe4000000000b */
[----:B------:R-:W-:Y:S02]  /*2d60*/  PRMT R162, R168, 0x654, R13 ;  /* 0x00000654a8a27816 */ /* 0x000fe4000000000d */
[----:B0-----:R-:W-:Y:S01]  /*2d70*/  PRMT R163, R176, 0x654, R15 ;  /* 0x00000654b0a37816 */ /* 0x001fe2000000000f */
[----:B------:R-:W-:Y:S01]  /*2d80*/  UIADD3 UR4, UR6, 0x6, URZ ;  /* 0x0000000606047890 */ /* 0x000fe2000fffe03f */
[----:B------:R-:W-:Y:S01]  /*2d90*/  WARPGROUP.ARRIVE ;  /* 0x00000000000079c5 */ /* 0x000fe20000000000 */
[----:B------:R-:W-:Y:S01]  /*2da0*/  UMOV UR11, 0x40000040 ;  /* 0x40000040000b7882 */ /* 0x000fe20000000000 */
[C---:B------:R-:W-:Y:S01]  /*2db0*/  ISETP.GT.AND P1, PT, R8.reuse, 0x2, PT ;  /* 0x000000020800780c */ /* 0x040fe20003f24270 */
[----:B------:R-:W-:-:S03]  /*2dc0*/  VIADD R8, R8, 0xffffffff ;  /* 0xffffffff08087836 */ /* 0x000fc60000000000 */
[----:B------:R-:W-:Y:S01]  /*2dd0*/  UMOV UR10, UR4 ;  /* 0x00000004000a7c82 */ /* 0x000fe20008000000 */
[----:B------:R-:W-:Y:S01]  /*2de0*/  R2UR UR4, R3 ;  /* 0x00000000030472ca */ /* 0x000fe200000e0000 */
[----:B------:R-:W-:Y:S03]  /*2df0*/  QGMMA.64x256x32.F32.E5M2.E4M3 R24, R156, gdesc[UR8], R24, gsb0 ;  /* 0x03e000089c187df3 */ /* 0x000fe60008001818 */
[----:B------:R-:W-:-:S04]  /*2e00*/  WARPGROUP.DEPBAR.LE gsb0, 0x0 ;  /* 0x00008000000079c5 */ /* 0x000fc80000010000 */
[----:B------:R-:W-:Y:S07]  /*2e10*/  @P1 BRA `(.L_x_34) ;  /* 0xfffffff400141947 */ /* 0x000fee000383ffff */
.L_x_26:
[----:B------:R-:W-:Y:S01]  /*2e20*/  IMAD.MOV.U32 R9, RZ, RZ, 0x40000040 ;  /* 0x40000040ff097424 */ /* 0x000fe200078e00ff */
[----:B------:R-:W-:Y:S01]  /*2e30*/  LEA R8, R3, UR7, 0xb ;  /* 0x0000000703087c11 */ /* 0x000fe2000f8e58ff */
[----:B------:R-:W-:Y:S01]  /*2e40*/  WARPGROUP.ARRIVE ;  /* 0x00000000000079c5 */ /* 0x000fe20000000000 */
[----:B------:R-:W-:Y:S01]  /*2e50*/  IADD3 R23, R0, R170, R5 ;  /* 0x000000aa00177210 */ /* 0x000fe20007ffe005 */
[----:B------:R-:W-:Y:S01]  /*2e60*/  IMAD.MOV.U32 R5, RZ, RZ, 0x40000040 ;  /* 0x40000040ff057424 */ /* 0x000fe200078e00ff */
[----:B------:R-:W-:Y:S02]  /*2e70*/  R2UR UR6, R8 ;  /* 0x00000000080672ca */ /* 0x000fe400000e0000 */
[----:B------:R-:W-:-:S13]  /*2e80*/  R2UR UR7, R9 ;  /* 0x00000000090772ca */ /* 0x000fda00000e0000 */
[----:B------:R-:W-:Y:S01]  /*2e90*/  QGMMA.64x256x32.F32.E5M2.E4M3 R24, R160, gdesc[UR4], R24, gsb0 ;  /* 0x03e00004a0187df3 */ /* 0x000fe20008001818 */
[----:B------:R-:W-:Y:S02]  /*2ea0*/  R2UR UR7, R5 ;  /* 0x00000000050772ca */ /* 0x000fe400000e0000 */
[----:B------:R-:W-:Y:S02]  /*2eb0*/  WARPGROUP.DEPBAR.LE gsb0, 0x0 ;  /* 0x00008000000079c5 */ /* 0x000fe40000010000 */
[--C-:B------:R-:W-:Y:S01]  /*2ec0*/  IMAD.IADD R161, R4, 0x1, R23.reuse ;  /* 0x0000000104a17824 */ /* 0x100fe200078e0217 */
[----:B------:R-:W-:Y:S01]  /*2ed0*/  LDS.U8 R3, [R23+0x1800] ;  /* 0x0018000017037984 */ /* 0x000fe20000000000 */
[----:B------:R-:W-:-:S03]  /*2ee0*/  IMAD.IADD R163, R6, 0x1, R23 ;  /* 0x0000000106a37824 */ /* 0x000fc600078e0217 */
[----:B------:R-:W-:Y:S01]  /*2ef0*/  LDS.U8 R11, [R23+0x1808] ;  /* 0x00180800170b7984 */ /* 0x000fe20000000000 */
[----:B------:R-:W-:Y:S02]  /*2f00*/  IMAD.IADD R165, R4, 0x1, R163 ;  /* 0x0000000104a57824 */ /* 0x000fe400078e02a3 */
[----:B------:R-:W-:Y:S01]  /*2f10*/  VIADD R4, R8, 0x2 ;  /* 0x0000000208047836 */ /* 0x000fe20000000000 */
[----:B------:R-:W-:Y:S04]  /*2f20*/  LDS.U8 R13, [R23+0x2000] ;  /* 0x00200000170d7984 */ /* 0x000fe80000000000 */
[----:B------:R-:W-:Y:S01]  /*2f30*/  LDS.U8 R21, [R23+0x2008] ;  /* 0x0020080017157984 */ /* 0x000fe20000000000 */
[----:B------:R-:W-:-:S03]  /*2f40*/  R2UR UR6, R4 ;  /* 0x00000000040672ca */ /* 0x000fc600000e0000 */
        /* <DEDUP_REMOVED lines=23> */
[----:B0-----:R-:W-:-:S04]  /*30c0*/  PRMT R159, R166, 0x654, R21 ;  /* 0x00000654a69f7816 */ /* 0x001fc80000000015 */
[----:B------:R-:W-:-:S06]  /*30d0*/  WARPGROUP.ARRIVE ;  /* 0x00000000000079c5 */ /* 0x000fcc0000000000 */
[----:B------:R-:W-:Y:S03]  /*30e0*/  QGMMA.64x256x32.F32.E5M2.E4M3 R24, R156, gdesc[UR4], R24, gsb0 ;  /* 0x03e000049c187df3 */ /* 0x000fe60008001818 */
[----:B------:R-:W-:Y:S02]  /*30f0*/  WARPGROUP.DEPBAR.LE gsb0, 0x0 ;  /* 0x00008000000079c5 */ /* 0x000fe40000010000 */
[----:B------:R-:W-:Y:S04]  /*3100*/  LDS.U8 R3, [R23+0x2800] ;  /* 0x0028000017037984 */ /* 0x000fe80000000000 */
[----:B------:R-:W-:Y:S04]  /*3110*/  LDS.U8 R5, [R23+0x2808] ;  /* 0x0028080017057984 */ /* 0x000fe80000000000 */
        /* <DEDUP_REMOVED lines=26> */
[----:B------:R-:W-:Y:S06]  /*32c0*/  @!P0 BRA `(.L_x_35) ;  /* 0x0000000000048947 */ /* 0x000fec0003800000 */
[----:B------:R-:W-:Y:S01]  /*32d0*/  BPT.TRAP 0x1 ;  /* 0x000000040000795c */ /* 0x000fe20000300000 */
.L_x_35:
[----:B------:R-:W-:Y:S01]  /*32e0*/  IMAD R7, R7, 0x8, R0 ;  /* 0x0000000807077824 */ /* 0x000fe200078e0200 */
[----:B------:R-:W-:-:S03]  /*32f0*/  ISETP.GT.U32.AND P1, PT, R19, 0x1, PT ;  /* 0x000000011300780c */ /* 0x000fc60003f24070 */
[----:B------:R-:W-:-:S05]  /*3300*/  VIADD R7, R7, 0x20 ;  /* 0x0000002007077836 */ /* 0x000fca0000000000 */
[----:B------:R-:W-:-:S04]  /*3310*/  PRMT R7, RZ, 0x654, R7 ;  /* 0x00000654ff077816 */ /* 0x000fc80000000007 */
[----:B------:R0:W-:Y:S01]  /*3320*/  SYNCS.ARRIVE.TRANS64.RED.A1T0 RZ, [R7+URZ], RZ ;  /* 0x000000ff07ff79a7 */ /* 0x0001e2000810043f */
[----:B------:R-:W-:Y:S05]  /*3330*/  @P1 BRA `(.L_x_36) ;  /* 0x0000000000041947 */ /* 0x000fea0003800000 */
[----:B------:R-:W-:Y:S01]  /*3340*/  BPT.TRAP 0x1 ;  /* 0x000000040000795c */ /* 0x000fe20000300000 */
.L_x_36:
[C---:B------:R-:W-:Y:S01]  /*3350*/  VIADD R4, R8.reuse, 0x4 ;  /* 0x0000000408047836 */ /* 0x040fe20000000000 */
[----:B------:R-:W-:Y:S01]  /*3360*/  WARPGROUP.ARRIVE ;  /* 0x00000000000079c5 */ /* 0x000fe20000000000 */
[----:B------:R-:W-:Y:S02]  /*3370*/  IMAD.MOV.U32 R5, RZ, RZ, 0x40000040 ;  /* 0x40000040ff057424 */ /* 0x000fe400078e00ff */
[----:B------:R-:W-:Y:S01]  /*3380*/  VIADD R8, R8, 0x6 ;  /* 0x0000000608087836 */ /* 0x000fe20000000000 */
[----:B------:R-:W-:Y:S01]  /*3390*/  R2UR UR6, R4 ;  /* 0x00000000040672ca */ /* 0x000fe200000e0000 */
[----:B------:R-:W-:Y:S01]  /*33a0*/  IMAD.MOV.U32 R9, RZ, RZ, 0x40000040 ;  /* 0x40000040ff097424 */ /* 0x000fe200078e00ff */
[----:B------:R-:W-:-:S13]  /*33b0*/  R2UR UR7, R5 ;  /* 0x00000000050772ca */ /* 0x000fda00000e0000 */
[----:B------:R-:W-:Y:S01]  /*33c0*/  QGMMA.64x256x32.F32.E5M2.E4M3 R24, R156, gdesc[UR4], R24, gsb0 ;  /* 0x03e000049c187df3 */ /* 0x000fe20008001818 */
[----:B------:R-:W-:Y:S02]  /*33d0*/  R2UR UR6, R8 ;  /* 0x00000000080672ca */ /* 0x000fe400000e0000 */
[----:B------:R-:W-:Y:S01]  /*33e0*/  R2UR UR7, R9 ;  /* 0x00000000090772ca */ /* 0x000fe200000e0000 */
[----:B------:R-:W-:Y:S02]  /*33f0*/  WARPGROUP.DEPBAR.LE gsb0, 0x0 ;  /* 0x00008000000079c5 */ /* 0x000fe40000010000 */
[----:B------:R-:W-:Y:S04]  /*3400*/  LDS.U8 R3, [R23+0x3800] ;  /* 0x0038000017037984 */ /* 0x000fe80000000000 */
[----:B------:R-:W-:Y:S04]  /*3410*/  LDS.U8 R5, [R23+0x3808] ;  /* 0x0038080017057984 */ /* 0x000fe80000000000 */
[----:B0-----:R-:W-:Y:S04]  /*3420*/  LDS.U8 R7, [R23+0x4000] ;  /* 0x0040000017077984 */ /* 0x001fe80000000000 */
        /* <DEDUP_REMOVED lines=28> */
.L_x_22:
[----:B------:R-:W-:Y:S05]  /*35f0*/  @!P0 BRA `(.L_x_37) ;  /* 0x0000000000048947 */ /* 0x000fea0003800000 */
[----:B------:R-:W-:Y:S01]  /*3600*/  BPT.TRAP 0x1 ;  /* 0x000000040000795c */ /* 0x000fe20000300000 */
.L_x_37:
[----:B------:R-:W-:Y:S01]  /*3610*/  UIADD3 UR39, UR40, UR39, URZ ;  /* 0x0000002728277290 */ /* 0x000fe2000fffe03f */
[----:B------:R-:W-:-:S03]  /*3620*/  ISETP.GT.U32.AND P0, PT, R19, 0x1, PT ;  /* 0x000000011300780c */ /* 0x000fc60003f04070 */
[----:B------:R-:W-:-:S04]  /*3630*/  ULEA UR4, UR39, 0xfffffff8, 0x3 ;  /* 0xfffffff827047891 */ /* 0x000fc8000f8e183f */
[----:B------:R-:W-:-:S06]  /*3640*/  ULOP3.LUT UR4, UR4, 0x18, URZ, 0xc0, !UPT ;  /* 0x0000001804047892 */ /* 0x000fcc000f8ec03f */
[----:B------:R-:W-:-:S05]  /*3650*/  IMAD.U32 R3, RZ, RZ, UR4 ;  /* 0x00000004ff037e24 */ /* 0x000fca000f8e00ff */
[----:B------:R-:W-:-:S04]  /*3660*/  IADD3 R0, R0, 0x20, R3 ;  /* 0x0000002000007810 */ /* 0x000fc80007ffe003 */
[----:B------:R-:W-:-:S04]  /*3670*/  PRMT R0, RZ, 0x654, R0 ;  /* 0x00000654ff007816 */ /* 0x000fc80000000000 */
[----:B------:R0:W-:Y:S01]  /*3680*/  SYNCS.ARRIVE.TRANS64.RED.A1T0 RZ, [R0+URZ], RZ ;  /* 0x000000ff00ff79a7 */ /* 0x0001e2000810043f */
[----:B------:R-:W-:Y:S05]  /*3690*/  @P0 BRA `(.L_x_38) ;  /* 0x0000000000040947 */ /* 0x000fea0003800000 */
[----:B------:R-:W-:Y:S01]  /*36a0*/  BPT.TRAP 0x1 ;  /* 0x000000040000795c */ /* 0x000fe20000300000 */
.L_x_38:
[----:B------:R-:W1:Y:S01]  /*36b0*/  LDC R9, c[0x0][0x288] ;  /* 0x0000a200ff097b82 */ /* 0x000e620000000800 */
[--C-:B0-----:R-:W-:Y:S01]  /*36c0*/  SHF.R.U32.HI R0, RZ, 0x2, R18.reuse ;  /* 0x00000002ff007819 */ /* 0x101fe20000011612 */
[----:B------:R-:W-:Y:S01]  /*36d0*/  USHF.R.U32.HI UR4, URZ, 0x2, UR39 ;  /* 0x000000023f047899 */ /* 0x000fe20008011627 */
[----:B------:R-:W-:Y:S01]  /*36e0*/  SHF.R.U32.HI R4, RZ, 0x7, R18 ;  /* 0x00000007ff047819 */ /* 0x000fe20000011612 */
[----:B------:R-:W-:Y:S01]  /*36f0*/  ULDC UR8, c[0x0][0x284] ;  /* 0x0000a10000087ab9 */ /* 0x000fe20000000800 */
[----:B------:R-:W-:Y:S01]  /*3700*/  LOP3.LUT R3, R18, 0x60, RZ, 0xc0, !PT ;  /* 0x0000006012037812 */ /* 0x000fe200078ec0ff */
[----:B------:R-:W-:Y:S01]  /*3710*/  ULOP3.LUT UR4, UR4, 0x1, URZ, 0xc0, !UPT ;  /* 0x0000000104047892 */ /* 0x000fe2000f8ec03f */
[----:B------:R-:W-:Y:S01]  /*3720*/  LOP3.LUT R7, R0, 0x7, RZ, 0xc0, !PT ;  /* 0x0000000700077812 */ /* 0x000fe200078ec0ff */
[----:B------:R-:W-:Y:S01]  /*3730*/  UISETP.GT.U32.AND UP1, UPT, UR39, 0x3, UPT ;  /* 0x000000032700788c */ /* 0x000fe2000bf24070 */
[----:B------:R-:W-:Y:S01]  /*3740*/  LOP3.LUT R0, R4, 0x1, RZ, 0xc0, !PT ;  /* 0x0000000104007812 */ /* 0x000fe200078ec0ff */
[----:B------:R-:W-:Y:S01]  /*3750*/  IMAD.SHL.U32 R4, R18, 0x2, RZ ;  /* 0x0000000212047824 */ /* 0x000fe200078e00ff */
[----:B------:R-:W-:Y:S01]  /*3760*/  SHF.R.U32.HI R6, RZ, 0x1, R3 ;  /* 0x00000001ff067819 */ /* 0x000fe20000011603 */
[----:B------:R-:W-:Y:S01]  /*3770*/  UISETP.NE.U32.AND UP0, UPT, UR4, 0x1, UPT ;  /* 0x000000010400788c */ /* 0x000fe2000bf05070 */
[----:B------:R-:W-:Y:S01]  /*3780*/  SHF.R.S32.HI R14, RZ, 0x1f, R152 ;  /* 0x0000001fff0e7819 */ /* 0x000fe20000011498 */
[----:B------:R-:W-:Y:S01]  /*3790*/  IMAD.SHL.U32 R8, R0, 0x40, RZ ;  /* 0x0000004000087824 */ /* 0x000fe200078e00ff */
[--C-:B------:R-:W-:Y:S01]  /*37a0*/  IADD3 R5, RZ, -R6, -R7.reuse ;  /* 0x80000006ff057210 */ /* 0x100fe20007ffe807 */
[----:B------:R-:W-:Y:S01]  /*37b0*/  ULDC.64 UR6, c[0x0][0x5d0] ;  /* 0x0001740000067ab9 */ /* 0x000fe20000000a00 */
[----:B------:R-:W-:Y:S01]  /*37c0*/  LOP3.LUT R4, R4, 0x6, RZ, 0xc0, !PT ;  /* 0x0000000604047812 */ /* 0x000fe200078ec0ff */
[----:B------:R-:W-:Y:S01]  /*37d0*/  UISETP.LT.U32.AND UP1, UPT, UR40, 0x4, UP1 ;  /* 0x000000042800788c */ /* 0x000fe20008f21070 */
[----:B------:R-:W-:Y:S01]  /*37e0*/  LOP3.LUT R3, R8, 0x40, R7, 0xe2, !PT ;  /* 0x0000004008037812 */ /* 0x000fe200078ee207 */
[----:B------:R-:W-:Y:S01]  /*37f0*/  IMAD R7, R0, -0x40, R5 ;  /* 0xffffffc000077824 */ /* 0x000fe200078e0205 */
[----:B------:R-:W-:Y:S01]  /*3800*/  LOP3.LUT R0, R18, 0x3, RZ, 0xc0, !PT ;  /* 0x0000000312007812 */ /* 0x000fe200078ec0ff */
[----:B------:R-:W-:Y:S01]  /*3810*/  UISETP.GT.U32.AND UP0, UPT, UR40, 0x3, !UP0 ;  /* 0x000000032800788c */ /* 0x000fe2000c704070 */
[----:B------:R-:W-:Y:S01]  /*3820*/  PRMT R8, R4, 0x6540, R153 ;  /* 0x0000654004087816 */ /* 0x000fe20000000099 */
[----:B------:R-:W-:Y:S01]  /*3830*/  IMAD.SHL.U32 R153, R153, 0x100, RZ ;  /* 0x0000010099997824 */ /* 0x000fe200078e00ff */
[----:B------:R-:W-:Y:S01]  /*3840*/  USEL UR5, URZ, 0x1, !UP1 ;  /* 0x000000013f057887 */ /* 0x000fe2000c800000 */
[----:B-1----:R-:W-:Y:S01]  /*3850*/  IMAD R12, R0, -0x2, R9 ;  /* 0xfffffffe000c7824 */ /* 0x002fe200078e0209 */
[----:B------:R-:W-:Y:S01]  /*3860*/  USEL UR4, URZ, 0x1, !UP0 ;  /* 0x000000013f047887 */ /* 0x000fe2000c000000 */
[----:B------:R-:W-:Y:S01]  /*3870*/  IMAD.SHL.U32 R0, R154, 0x80, RZ ;  /* 0x000000809a007824 */ /* 0x000fe200078e00ff */
[----:B------:R-:W-:Y:S01]  /*3880*/  ISETP.GE.AND P0, PT, R153, R9, PT ;  /* 0x000000099900720c */ /* 0x000fe20003f06270 */
[----:B------:R-:W-:Y:S01]  /*3890*/  IMAD R5, R14, UR6, RZ ;  /* 0x000000060e057c24 */ /* 0x000fe2000f8e02ff */
[--C-:B------:R-:W-:Y:S01]  /*38a0*/  SHF.R.S32.HI R9, RZ, 0x1f, R8.reuse ;  /* 0x0000001fff097819 */ /* 0x100fe20000011408 */
[----:B------:R-:W-:Y:S01]  /*38b0*/  IMAD.WIDE R10, R154, 0x80, RZ ;  /* 0x000000809a0a7825 */ /* 0x000fe200078e02ff */
[C---:B------:R-:W-:Y:S01]  /*38c0*/  ISETP.GE.OR P0, PT, R0.reuse, UR8, P0 ;  /* 0x0000000800007c0c */ /* 0x040fe20008706670 */
[----:B------:R-:W-:Y:S01]  /*38d0*/  ULOP3.LUT UR39, UR39, 0x3, URZ, 0xc0, !UPT ;  /* 0x0000000327277892 */ /* 0x000fe2000f8ec03f */
[----:B------:R-:W-:Y:S01]  /*38e0*/  IADD3 R156, -R0, UR8, R7 ;  /* 0x00000008009c7c10 */ /* 0x000fe2000fffe107 */
[C---:B------:R-:W-:Y:S01]  /*38f0*/  IMAD R13, R152.reuse, UR7, R5 ;  /* 0x00000007980d7c24 */ /* 0x040fe2000f8e0205 */
[----:B------:R-:W-:Y:S01]  /*3900*/  ULOP3.LUT UR38, UR4, UR38, UR5, 0x96, !UPT ;  /* 0x0000002604267292 */ /* 0x000fe2000f8e9605 */
[----:B------:R-:W-:Y:S01]  /*3910*/  IMAD.WIDE.U32 R4, R152, UR6, R8 ;  /* 0x0000000698047c25 */ /* 0x000fe2000f8e0008 */
[----:B------:R-:W-:-:S03]  /*3920*/  LOP3.LUT R15, R10, R3, R6, 0xfe, !PT ;  /* 0x000000030a0f7212 */ /* 0x000fc600078efe06 */
[----:B------:R-:W-:Y:S02]  /*3930*/  IMAD.IADD R5, R5, 0x1, R13 ;  /* 0x0000000105057824 */ /* 0x000fe400078e020d */
[----:B------:R-:W-:Y:S02]  /*3940*/  IMAD.IADD R0, R12, 0x1, -R153 ;  /* 0x000000010c007824 */ /* 0x000fe400078e0a99 */
[----:B------:R-:W-:Y:S01]  /*3950*/  IMAD.MOV.U32 R154, RZ, RZ, -0x1 ;  /* 0xffffffffff9a7424 */ /* 0x000fe200078e00ff */
[----:B------:R-:W-:Y:S06]  /*3960*/  @P0 BRA `(.L_x_39) ;  /* 0x0000008800a40947 */ /* 0x000fec0003800000 */
[----:B------:R-:W0:Y:S01]  /*3970*/  LDC.64 R12, c[0x0][0x5c8] ;  /* 0x00017200ff0c7b82 */ /* 0x000e220000000a00 */
[----:B------:R-:W-:Y:S01]  /*3980*/  ULDC.64 UR4, c[0x0][0x5c0] ;  /* 0x0001700000047ab9 */ /* 0x000fe20000000a00 */
[----:B------:R-:W-:Y:S01]  /*3990*/  BSSY B0, `(.L_x_39) ;  /* 0x00008a6000007945 */ /* 0x000fe20003800000 */
[-C--:B0-----:R-:W-:Y:S02]  /*39a0*/  IMAD R6, R11, R12.reuse, RZ ;  /* 0x0000000c0b067224 */ /* 0x081fe400078e02ff */
[----:B------:R-:W-:-:S04]  /*39b0*/  IMAD.WIDE.U32 R4, R15, R12, R4 ;  /* 0x0000000c0f047225 */ /* 0x000fc800078e0004 */
[----:B------:R-:W-:Y:S01]  /*39c0*/  IMAD R7, R15, R13, R6 ;  /* 0x0000000d0f077224 */ /* 0x000fe200078e0206 */
[----:B------:R-:W-:Y:S02]  /*39d0*/  LEA R3, P0, R12, R4, 0x3 ;  /* 0x000000040c037211 */ /* 0x000fe400078018ff */
[----:B------:R-:W-:Y:S01]  /*39e0*/  IADD3 R6, P1, R4, UR4, RZ ;  /* 0x0000000404067c10 */ /* 0x000fe2000ff3e0ff */
[----:B------:R-:W-:Y:S01]  /*39f0*/  IMAD.IADD R7, R5, 0x1, R7 ;  /* 0x0000000105077824 */ /* 0x000fe200078e0207 */
[----:B------:R-:W-:-:S04]  /*3a00*/  IADD3 R4, P2, R3, UR4, RZ ;  /* 0x0000000403047c10 */ /* 0x000fc8000ff5e0ff */
[----:B------:R-:W-:Y:S02]  /*3a10*/  LEA.HI.X R3, R12, R7, R13, 0x3, P0 ;  /* 0x000000070c037211 */ /* 0x000fe400000f1c0d */
[----:B-----5:R-:W-:Y:S02]  /*3a20*/  FSETP.NEU.AND P0, PT, R164, RZ, PT ;  /* 0x000000ffa400720b */ /* 0x020fe40003f0d000 */
[----:B------:R-:W-:Y:S02]  /*3a30*/  IADD3.X R7, R7, UR5, RZ, P1, !PT ;  /* 0x0000000507077c10 */ /* 0x000fe40008ffe4ff */
[----:B------:R-:W-:-:S09]  /*3a40*/  IADD3.X R5, R3, UR5, RZ, P2, !PT ;  /* 0x0000000503057c10 */ /* 0x000fd200097fe4ff */
[----:B------:R-:W-:Y:S05]  /*3a50*/  @!P0 BRA `(.L_x_40) ;  /* 0x00000068005c8947 */ /* 0x000fea0003800000 */
[----:B------:R-:W0:Y:S01]  /*3a60*/  LDC.64 R20, c[0x0][0x5b0] ;  /* 0x00016c00ff147b82 */ /* 0x000e220000000a00 */
[----:B------:R-:W-:Y:S01]  /*3a70*/  ULDC.64 UR4, c[0x0][0x5b8] ;  /* 0x00016e0000047ab9 */ /* 0x000fe20000000a00 */
[----:B------:R-:W-:Y:S01]  /*3a80*/  ISETP.GE.AND P0, PT, R156, 0x1, PT ;  /* 0x000000019c00780c */ /* 0x000fe20003f06270 */
[----:B------:R-:W-:Y:S01]  /*3a90*/  IMAD R3, R14, UR4, RZ ;  /* 0x000000040e037c24 */ /* 0x000fe2000f8e02ff */
[----:B------:R-:W-:Y:S01]  /*3aa0*/  BSSY B1, `(.L_x_41) ;  /* 0x000000e000017945 */ /* 0x000fe20003800000 */
[----:B------:R-:W-:Y:S01]  /*3ab0*/  IMAD.WIDE.U32 R12, R152, UR4, R8 ;  /* 0x00000004980c7c25 */ /* 0x000fe2000f8e0008 */
[----:B------:R-:W-:Y:S02]  /*3ac0*/  ISETP.LT.OR P3, PT, R0, 0x1, !P0 ;  /* 0x000000010000780c */ /* 0x000fe40004761670 */
[----:B------:R-:W1:Y:S01]  /*3ad0*/  LDC.64 R22, c[0x0][0x5a8] ;  /* 0x00016a00ff167b82 */ /* 0x000e620000000a00 */
[----:B------:R-:W-:-:S04]  /*3ae0*/  IMAD R3, R152, UR5, R3 ;  /* 0x0000000598037c24 */ /* 0x000fc8000f8e0203 */
[--C-:B------:R-:W-:Y:S01]  /*3af0*/  IMAD.IADD R13, R13, 0x1, R3.reuse ;  /* 0x000000010d0d7824 */ /* 0x100fe200078e0203 */
[----:B------:R-:W-:Y:S01]  /*3b00*/  PRMT R3, RZ, 0x7610, R3 ;  /* 0x00007610ff037816 */ /* 0x000fe20000000003 */
[-C--:B0-----:R-:W-:Y:S02]  /*3b10*/  IMAD R14, R11, R20.reuse, RZ ;  /* 0x000000140b0e7224 */ /* 0x081fe400078e02ff */
[----:B------:R-:W-:-:S04]  /*3b20*/  IMAD.WIDE.U32 R8, R15, R20, R12 ;  /* 0x000000140f087225 */ /* 0x000fc800078e000c */
[----:B------:R-:W-:Y:S01]  /*3b30*/  IMAD R14, R15, R21, R14 ;  /* 0x000000150f0e7224 */ /* 0x000fe200078e020e */
[----:B-1----:R-:W-:-:S04]  /*3b40*/  IADD3 R8, P1, R8, R22, RZ ;  /* 0x0000001608087210 */ /* 0x002fc80007f3e0ff */
[----:B------:R-:W-:Y:S01]  /*3b50*/  IADD3.X R9, R23, R9, R14, P1, !PT ;  /* 0x0000000917097210 */ /* 0x000fe20000ffe40e */
[----:B------:R-:W-:Y:S08]  /*3b60*/  @P3 BRA `(.L_x_42) ;  /* 0x0000000000043947 */ /* 0x000ff00003800000 */
[----:B------:R0:W5:Y:S02]  /*3b70*/  LDG.E.U8 R3, desc[UR36][R8.64] ;  /* 0x0000002408037981 */ /* 0x000164000c1e1100 */
.L_x_42:
[----:B------:R-:W-:Y:S05]  /*3b80*/  BSYNC B1 ;  /* 0x0000000000017941 */ /* 0x000fea0003800000 */
.L_x_41:
[----:B-----5:R-:W-:Y:S01]  /*3b90*/  LOP3.LUT R3, R3, 0xff, RZ, 0xc0, !PT ;  /* 0x000000ff03037812 */ /* 0x020fe200078ec0ff */
[----:B------:R-:W-:Y:S01]  /*3ba0*/  BSSY B1, `(.L_x_43) ;  /* 0x000000b000017945 */ /* 0x000fe20003800000 */
[----:B------:R-:W-:Y:S02]  /*3bb0*/  ISETP.LT.OR P2, PT, R0, 0x2, !P0 ;  /* 0x000000020000780c */ /* 0x000fe40004741670 */
[----:B------:R-:W-:-:S05]  /*3bc0*/  F2FP.F16.E5M2.UNPACK_B R3, R3 ;  /* 0x00000003ff03723e */ /* 0x000fca00020004ff */
[----:B------:R-:W-:-:S05]  /*3bd0*/  HADD2.F32 R3, -RZ, R3.H0_H0 ;  /* 0x20000003ff037230 */ /* 0x000fca0000004100 */
[----:B------:R-:W-:-:S04]  /*3be0*/  FMUL R3, R3, R164 ;  /* 0x000000a403037220 */ /* 0x000fc80000400000 */
[----:B------:R-:W-:-:S05]  /*3bf0*/  FFMA R3, R24, R155, R3 ;  /* 0x0000009b18037223 */ /* 0x000fca0000000003 */
[----:B------:R-:W-:Y:S02]  /*3c00*/  F2FP.SATFINITE.E5M2.F32.PACK_AB_MERGE_C R153, RZ, R3, RZ ;  /* 0x00000003ff99723e */ /* 0x000fe400048060ff */
[----:B------:R-:W-:-:S03]  /*3c10*/  PRMT R3, RZ, 0x7610, R3 ;  /* 0x00007610ff037816 */ /* 0x000fc60000000003 */
[----:B------:R1:W-:Y:S01]  /*3c20*/  @!P3 STG.E.U8 desc[UR36][R6.64], R153 ;  /* 0x000000990600b986 */ /* 0x0003e2000c101124 */
[----:B------:R-:W-:Y:S05]  /*3c30*/  @P2 BRA `(.L_x_44) ;  /* 0x0000000000042947 */ /* 0x000fea0003800000 */
[----:B------:R2:W5:Y:S02]  /*3c40*/  LDG.E.U8 R3, desc[UR36][R8.64+0x1] ;  /* 0x0000012408037981 */ /* 0x000564000c1e1100 */
.L_x_44:
[----:B------:R-:W-:Y:S05]  /*3c50*/  BSYNC B1 ;  /* 0x0000000000017941 */ /* 0x000fea0003800000 */
.L_x_43:
[----:B-----5:R-:W-:Y:S01]  /*3c60*/  LOP3.LUT R3, R3, 0xff, RZ, 0xc0, !PT ;  /* 0x000000ff03037812 */ /* 0x020fe200078ec0ff */
[----:B------:R-:W-:Y:S01]  /*3c70*/  BSSY B1, `(.L_x_45) ;  /* 0x0000013000017945 */ /* 0x000fe20003800000 */
[----:B------:R-:W-:Y:S02]  /*3c80*/  IADD3 R15, P1, R15, 0x8, RZ ;  /* 0x000000080f0f7810 */ /* 0x000fe40007f3e0ff */
[----:B------:R-:W-:-:S03]  /*3c90*/  F2FP.F16.E5M2.UNPACK_B R3, R3 ;  /* 0x00000003ff03723e */ /* 0x000fc600020004ff */
[----:B------:R-:W-:Y:S01]  /*3ca0*/  IMAD.X R11, RZ, RZ, R11, P1 ;  /* 0x000000ffff0b7224 */ /* 0x000fe200008e060b */
[----:B------:R-:W-:Y:S01]  /*3cb0*/  ISETP.GE.AND P1, PT, R156, 0x9, PT ;  /* 0x000000099c00780c */ /* 0x000fe20003f26270 */
[----:B------:R-:W-:Y:S02]  /*3cc0*/  HADD2.F32 R3, -RZ, R3.H0_H0 ;  /* 0x20000003ff037230 */ /* 0x000fe40000004100 */
[-C--:B------:R-:W-:Y:S01]  /*3cd0*/  IMAD R14, R11, R20.reuse, RZ ;  /* 0x000000140b0e7224 */ /* 0x080fe200078e02ff */
[----:B------:R-:W-:Y:S01]  /*3ce0*/  ISETP.LT.OR P4, PT, R0, 0x1, !P1 ;  /* 0x000000010000780c */ /* 0x000fe20004f81670 */
[----:B------:R-:W-:-:S04]  /*3cf0*/  IMAD.WIDE.U32 R12, R15, R20, R12 ;  /* 0x000000140f0c7225 */ /* 0x000fc800078e000c */
[----:B------:R-:W-:Y:S01]  /*3d00*/  FMUL R10, R3, R164 ;  /* 0x000000a4030a7220 */ /* 0x000fe20000400000 */
[----:B------:R-:W-:Y:S01]  /*3d10*/  PRMT R3, RZ, 0x7610, R3 ;  /* 0x00007610ff037816 */ /* 0x000fe20000000003 */
[----:B------:R-:W-:Y:S02]  /*3d20*/  IMAD R14, R15, R21, R14 ;  /* 0x000000150f0e7224 */ /* 0x000fe400078e020e */
[----:B------:R-:W-:-:S01]  /*3d30*/  FFMA R25, R25, R155, R10 ;  /* 0x0000009b19197223 */ /* 0x000fc2000000000a */
[----:B------:R-:W-:-:S04]  /*3d40*/  IADD3 R10, P3, R12, R22, RZ ;  /* 0x000000160c0a7210 */ /* 0x000fc80007f7e0ff */
[----:B------:R-:W-:Y:S02]  /*3d50*/  F2FP.SATFINITE.E5M2.F32.PACK_AB_MERGE_C R25, RZ, R25, RZ ;  /* 0x00000019ff19723e */ /* 0x000fe400048060ff */
[----:B------:R-:W-:-:S03]  /*3d60*/  IADD3.X R11, R23, R13, R14, P3, !PT ;  /* 0x0000000d170b7210 */ /* 0x000fc60001ffe40e */
[----:B------:R3:W-:Y:S01]  /*3d70*/  @!P2 STG.E.U8 desc[UR36][R6.64+0x1], R25 ;  /* 0x000001190600a986 */ /* 0x0007e2000c101124 */
[----:B------:R-:W-:Y:S05]  /*3d80*/  @P4 BRA `(.L_x_46) ;  /* 0x0000000000044947 */ /* 0x000fea0003800000 */
[----:B------:R4:W5:Y:S02]  /*3d90*/  LDG.E.U8 R3, desc[UR36][R10.64] ;  /* 0x000000240a037981 */ /* 0x000964000c1e1100 */
.L_x_46:
[----:B------:R-:W-:Y:S05]  /*3da0*/  BSYNC B1 ;  /* 0x0000000000017941 */ /* 0x000fea0003800000 */
.L_x_45:
        /* <DEDUP_REMOVED lines=12> */
.L_x_48:
[----:B------:R-:W-:Y:S05]  /*3e70*/  BSYNC B1 ;  /* 0x0000000000017941 */ /* 0x000fea0003800000 */
.L_x_47:
[----:B-----5:R-:W-:Y:S01]  /*3e80*/  LOP3.LUT R3, R3, 0xff, RZ, 0xc0, !PT ;  /* 0x000000ff03037812 */ /* 0x020fe200078ec0ff */
[----:B------:R-:W-:Y:S01]  /*3e90*/  BSSY B1, `(.L_x_49) ;  /* 0x000000b000017945 */ /* 0x000fe20003800000 */
[----:B------:R-:W-:Y:S02]  /*3ea0*/  ISETP.LT.OR P3, PT, R0, 0x9, !P0 ;  /* 0x000000090000780c */ /* 0x000fe40004761670 */
[----:B------:R-:W-:-:S05]  /*3eb0*/  F2FP.F16.E5M2.UNPACK_B R3, R3 ;  /* 0x00000003ff03723e */ /* 0x000fca00020004ff */
[----:B------:R-:W-:-:S05]  /*3ec0*/  HADD2.F32 R3, -RZ, R3.H0_H0 ;  /* 0x20000003ff037230 */ /* 0x000fca0000004100 */
[----:B------:R-:W-:Y:S01]  /*3ed0*/  FMUL R12, R3, R164 ;  /* 0x000000a4030c7220 */ /* 0x000fe20000400000 */
[----:B------:R-:W-:-:S03]  /*3ee0*/  PRMT R3, RZ, 0x7610, R3 ;  /* 0x00007610ff037816 */ /* 0x000fc60000000003 */
[----:B------:R-:W-:-:S05]  /*3ef0*/  FFMA R12, R27, R155, R12 ;  /* 0x0000009b1b0c7223 */ /* 0x000fca000000000c */
[----:B0-----:R-:W-:-:S05]  /*3f00*/  F2FP.SATFINITE.E5M2.F32.PACK_AB_MERGE_C R13, RZ, R12, RZ ;  /* 0x0000000cff0d723e */ /* 0x001fca00048060ff */
[----:B------:R0:W-:Y:S01]  /*3f10*/  @!P2 STG.E.U8 desc[UR36][R4.64+0x1], R13 ;  /* 0x0000010d0400a986 */ /* 0x0001e2000c101124 */
[----:B------:R-:W-:Y:S05]  /*3f20*/  @P3 BRA `(.L_x_50) ;  /* 0x0000000000043947 */ /* 0x000fea0003800000 */
[----:B------:R0:W5:Y:S02]  /*3f30*/  LDG.E.U8 R3, desc[UR36][R8.64+0x8] ;  /* 0x0000082408037981 */ /* 0x000164000c1e1100 */
.L_x_50:
[----:B------:R-:W-:Y:S05]  /*3f40*/  BSYNC B1 ;  /* 0x0000000000017941 */ /* 0x000fea0003800000 */
.L_x_49:
[----:B-----5:R-:W-:Y:S01]  /*3f50*/  LOP3.LUT R3, R3, 0xff, RZ, 0xc0, !PT ;  /* 0x000000ff03037812 */ /* 0x020fe200078ec0ff */
[----:B------:R-:W-:Y:S01]  /*3f60*/  BSSY B1, `(.L_x_51) ;  /* 0x000000b000017945 */ /* 0x000fe20003800000 */
[----:B------:R-:W-:Y:S02]  /*3f70*/  ISETP.LT.OR P2, PT, R0, 0xa, !P0 ;  /* 0x0000000a0000780c */ /* 0x000fe40004741670 */
[----:B------:R-:W-:-:S05]  /*3f80*/  F2FP.F16.E5M2.UNPACK_B R3, R3 ;  /* 0x00000003ff03723e */ /* 0x000fca00020004ff */
[----:B------:R-:W-:-:S05]  /*3f90*/  HADD2.F32 R3, -RZ, R3.H0_H0 ;  /* 0x20000003ff037230 */ /* 0x000fca0000004100 */
[----:B------:R-:W-:-:S04]  /*3fa0*/  FMUL R3, R3, R164 ;  /* 0x000000a403037220 */ /* 0x000fc80000400000 */
[----:B------:R-:W-:-:S05]  /*3fb0*/  FFMA R3, R28, R155, R3 ;  /* 0x0000009b1c037223 */ /* 0x000fca0000000003 */
[----:B0-----:R-:W-:Y:S02]  /*3fc0*/  F2FP.SATFINITE.E5M2.F32.PACK_AB_MERGE_C R13, RZ, R3, RZ ;  /* 0x00000003ff0d723e */ /* 0x001fe400048060ff */
[----:B------:R-:W-:-:S03]  /*3fd0*/  PRMT R3, RZ, 0x7610, R3 ;  /* 0x00007610ff037816 */ /* 0x000fc60000000003 */
[----:B------:R0:W-:Y:S01]  /*3fe0*/  @!P3 STG.E.U8 desc[UR36][R6.64+0x8], R13 ;  /* 0x0000080d0600b986 */ /* 0x0001e2000c101124 */
[----:B------:R-:W-:Y:S05]  /*3ff0*/  @P2 BRA `(.L_x_52) ;  /* 0x0000000000042947 */ /* 0x000fea0003800000 */
[----:B------:R0:W5:Y:S02]  /*4000*/  LDG.E.U8 R3, desc[UR36][R8.64+0x9] ;  /* 0x0000092408037981 */ /* 0x000164000c1e1100 */
.L_x_52:
[----:B------:R-:W-:Y:S05]  /*4010*/  BSYNC B1 ;  /* 0x0000000000017941 */ /* 0x000fea0003800000 */
.L_x_51:
        /* <DEDUP_REMOVED lines=12> */
.L_x_54:
[----:B------:R-:W-:Y:S05]  /*40e0*/  BSYNC B1 ;  /* 0x0000000000017941 */ /* 0x000fea0003800000 */
.L_x_53:
        /* <DEDUP_REMOVED lines=12> */
.L_x_56:
[----:B------:R-:W-:Y:S05]  /*41b0*/  BSYNC B1 ;  /* 0x0000000000017941 */ /* 0x000fea0003800000 */
.L_x_55:
        /* <DEDUP_REMOVED lines=12> */
.L_x_58:
[----:B------:R-:W-:Y:S05]  /*4280*/  BSYNC B1 ;  /* 0x0000000000017941 */ /* 0x000fea0003800000 */
.L_x_57:
        /* <DEDUP_REMOVED lines=12> */
.L_x_60:
[----:B------:R-:W-:Y:S05]  /*4350*/  BSYNC B1 ;  /* 0x0000000000017941 */ /* 0x000fea0003800000 */
.L_x_59:
        /* <DEDUP_REMOVED lines=12> */
.L_x_62:
[----:B------:R-:W-:Y:S05]  /*4420*/  BSYNC B1 ;  /* 0x0000000000017941 */ /* 0x000fea0003800000 */
.L_x_61:
        /* <DEDUP_REMOVED lines=12> */
.L_x_64:
[----:B------:R-:W-:Y:S05]  /*44f0*/  BSYNC B1 ;  /* 0x0000000000017941 */ /* 0x000fea0003800000 */
.L_x_63:
        /* <DEDUP_REMOVED lines=12> */
.L_x_66:
[----:B------:R-:W-:Y:S05]  /*45c0*/  BSYNC B1 ;  /* 0x0000000000017941 */ /* 0x000fea0003800000 */
.L_x_65:
        /* <DEDUP_REMOVED lines=12> */
.L_x_68:
[----:B------:R-:W-:Y:S05]  /*4690*/  BSYNC B1 ;  /* 0x0000000000017941 */ /* 0x000fea0003800000 */
.L_x_67:
        /* <DEDUP_REMOVED lines=12> */
.L_x_70:
[----:B------:R-:W-:Y:S05]  /*4760*/  BSYNC B1 ;  /* 0x0000000000017941 */ /* 0x000fea0003800000 */
.L_x_69:
        /* <DEDUP_REMOVED lines=12> */
.L_x_72:
[----:B------:R-:W-:Y:S05]  /*4830*/  BSYNC B1 ;  /* 0x0000000000017941 */ /* 0x000fea0003800000 */
.L_x_71:
        /* <DEDUP_REMOVED lines=12> */
.L_x_74:
[----:B------:R-:W-:Y:S05]  /*4900*/  BSYNC B1 ;  /* 0x0000000000017941 */ /* 0x000fea0003800000 */
.L_x_73:
        /* <DEDUP_REMOVED lines=12> */
.L_x_76:
[----:B------:R-:W-:Y:S05]  /*49d0*/  BSYNC B1 ;  /* 0x0000000000017941 */ /* 0x000fea0003800000 */
.L_x_75:
        /* <DEDUP_REMOVED lines=12> */
.L_x_78:
[----:B------:R-:W-:Y:S05]  /*4aa0*/  BSYNC B1 ;  /* 0x0000000000017941 */ /* 0x000fea0003800000 */
.L_x_77:
        /* <DEDUP_REMOVED lines=12> */
.L_x_80:
[----:B------:R-:W-:Y:S05]  /*4b70*/  BSYNC B1 ;  /* 0x0000000000017941 */ /* 0x000fea0003800000 */
.L_x_79:
        /* <DEDUP_REMOVED lines=12> */
.L_x_82:
[----:B------:R-:W-:Y:S05]  /*4c40*/  BSYNC B1 ;  /* 0x0000000000017941 */ /* 0x000fea0003800000 */
.L_x_81:
        /* <DEDUP_REMOVED lines=12> */
.L_x_84:
[----:B------:R-:W-:Y:S05]  /*4d10*/  BSYNC B1 ;  /* 0x0000000000017941 */ /* 0x000fea0003800000 */
.L_x_83:
        /* <DEDUP_REMOVED lines=12> */
.L_x_86:
[----:B------:R-:W-:Y:S05]  /*4de0*/  BSYNC B1 ;  /* 0x0000000000017941 */ /* 0x000fea0003800000 */
.L_x_85:
        /* <DEDUP_REMOVED lines=12> */
.L_x_88:
[----:B------:R-:W-:Y:S05]  /*4eb0*/  BSYNC B1 ;  /* 0x0000000000017941 */ /* 0x000fea0003800000 */
.L_x_87:
        /* <DEDUP_REMOVED lines=12> */
.L_x_90:
[----:B------:R-:W-:Y:S05]  /*4f80*/  BSYNC B1 ;  /* 0x0000000000017941 */ /* 0x000fea0003800000 */
.L_x_89:
        /* <DEDUP_REMOVED lines=12> */
.L_x_92:
[----:B------:R-:W-:Y:S05]  /*5050*/  BSYNC B1 ;  /* 0x0000000000017941 */ /* 0x000fea0003800000 */
.L_x_91:
        /* <DEDUP_REMOVED lines=12> */
.L_x_94:
[----:B------:R-:W-:Y:S05]  /*5120*/  BSYNC B1 ;  /* 0x0000000000017941 */ /* 0x000fea0003800000 */
.L_x_93:
        /* <DEDUP_REMOVED lines=12> */
.L_x_96:
[----:B------:R-:W-:Y:S05]  /*51f0*/  BSYNC B1 ;  /* 0x0000000000017941 */ /* 0x000fea0003800000 */
.L_x_95:
        /* <DEDUP_REMOVED lines=12> */
.L_x_98:
[----:B------:R-:W-:Y:S05]  /*52c0*/  BSYNC B1 ;  /* 0x0000000000017941 */ /* 0x000fea0003800000 */
.L_x_97:
        /* <DEDUP_REMOVED lines=12> */
.L_x_100:
[----:B------:R-:W-:Y:S05]  /*5390*/  BSYNC B1 ;  /* 0x0000000000017941 */ /* 0x000fea0003800000 */
.L_x_99:
        /* <DEDUP_REMOVED lines=12> */
.L_x_102:
[----:B------:R-:W-:Y:S05]  /*5460*/  BSYNC B1 ;  /* 0x0000000000017941 */ /* 0x000fea0003800000 */
.L_x_101:
        /* <DEDUP_REMOVED lines=12> */
.L_x_104:
[----:B------:R-:W-:Y:S05]  /*5530*/  BSYNC B1 ;  /* 0x0000000000017941 */ /* 0x000fea0003800000 */
.L_x_103:
        /* <DEDUP_REMOVED lines=12> */
.L_x_106:
[----:B------:R-:W-:Y:S05]  /*5600*/  BSYNC B1 ;  /* 0x0000000000017941 */ /* 0x000fea0003800000 */
.L_x_105:
        /* <DEDUP_REMOVED lines=12> */
.L_x_108:
[----:B------:R-:W-:Y:S05]  /*56d0*/  BSYNC B1 ;  /* 0x0000000000017941 */ /* 0x000fea0003800000 */
.L_x_107:
        /* <DEDUP_REMOVED lines=12> */
.L_x_110:
[----:B------:R-:W-:Y:S05]  /*57a0*/  BSYNC B1 ;  /* 0x0000000000017941 */ /* 0x000fea0003800000 */
.L_x_109:
        /* <DEDUP_REMOVED lines=12> */
.L_x_112:
[----:B------:R-:W-:Y:S05]  /*5870*/  BSYNC B1 ;  /* 0x0000000000017941 */ /* 0x000fea0003800000 */
.L_x_111:
        /* <DEDUP_REMOVED lines=12> */
.L_x_114:
[----:B------:R-:W-:Y:S05]  /*5940*/  BSYNC B1 ;  /* 0x0000000000017941 */ /* 0x000fea0003800000 */
.L_x_113:
        /* <DEDUP_REMOVED lines=12> */
.L_x_116:
[----:B------:R-:W-:Y:S05]  /*5a10*/  BSYNC B1 ;  /* 0x0000000000017941 */ /* 0x000fea0003800000 */
.L_x_115:
        /* <DEDUP_REMOVED lines=12> */
.L_x_118:
[----:B------:R-:W-:Y:S05]  /*5ae0*/  BSYNC B1 ;  /* 0x0000000000017941 */ /* 0x000fea0003800000 */
.L_x_117:
        /* <DEDUP_REMOVED lines=12> */
.L_x_120:
[----:B------:R-:W-:Y:S05]  /*5bb0*/  BSYNC B1 ;  /* 0x0000000000017941 */ /* 0x000fea0003800000 */
.L_x_119:
        /* <DEDUP_REMOVED lines=12> */
.L_x_122:
[----:B------:R-:W-:Y:S05]  /*5c80*/  BSYNC B1 ;  /* 0x0000000000017941 */ /* 0x000fea0003800000 */
.L_x_121:
        /* <DEDUP_REMOVED lines=12> */
.L_x_124:
[----:B------:R-:W-:Y:S05]  /*5d50*/  BSYNC B1 ;  /* 0x0000000000017941 */ /* 0x000fea0003800000 */
.L_x_123:
        /* <DEDUP_REMOVED lines=12> */
.L_x_126:
[----:B------:R-:W-:Y:S05]  /*5e20*/  BSYNC B1 ;  /* 0x0000000000017941 */ /* 0x000fea0003800000 */
.L_x_125:
        /* <DEDUP_REMOVED lines=12> */
.L_x_128:
[----:B------:R-:W-:Y:S05]  /*5ef0*/  BSYNC B1 ;  /* 0x0000000000017941 */ /* 0x000fea0003800000 */
.L_x_127:
        /* <DEDUP_REMOVED lines=12> */
.L_x_130:
[----:B------:R-:W-:Y:S05]  /*5fc0*/  BSYNC B1 ;  /* 0x0000000000017941 */ /* 0x000fea0003800000 */
.L_x_129:
        /* <DEDUP_REMOVED lines=12> */
.L_x_132:
[----:B------:R-:W-:Y:S05]  /*6090*/  BSYNC B1 ;  /* 0x0000000000017941 */ /* 0x000fea0003800000 */
.L_x_131:
        /* <DEDUP_REMOVED lines=12> */
.L_x_134:
[----:B------:R-:W-:Y:S05]  /*6160*/  BSYNC B1 ;  /* 0x0000000000017941 */ /* 0x000fea0003800000 */
.L_x_133:
        /* <DEDUP_REMOVED lines=12> */
.L_x_136:
[----:B------:R-:W-:Y:S05]  /*6230*/  BSYNC B1 ;  /* 0x0000000000017941 */ /* 0x000fea0003800000 */
.L_x_135:
        /* <DEDUP_REMOVED lines=12> */
.L_x_138:
[----:B------:R-:W-:Y:S05]  /*6300*/  BSYNC B1 ;  /* 0x0000000000017941 */ /* 0x000fea0003800000 */
.L_x_137:
        /* <DEDUP_REMOVED lines=12> */
.L_x_140:
[----:B------:R-:W-:Y:S05]  /*63d0*/  BSYNC B1 ;  /* 0x0000000000017941 */ /* 0x000fea0003800000 */
.L_x_139:
        /* <DEDUP_REMOVED lines=12> */
.L_x_142:
[----:B------:R-:W-:Y:S05]  /*64a0*/  BSYNC B1 ;  /* 0x0000000000017941 */ /* 0x000fea0003800000 */
.L_x_141:
        /* <DEDUP_REMOVED lines=12> */
.L_x_144:
[----:B------:R-:W-:Y:S05]  /*6570*/  BSYNC B1 ;  /* 0x0000000000017941 */ /* 0x000fea0003800000 */
.L_x_143:
        /* <DEDUP_REMOVED lines=12> */
.L_x_146:
[----:B------:R-:W-:Y:S05]  /*6640*/  BSYNC B1 ;  /* 0x0000000000017941 */ /* 0x000fea0003800000 */
.L_x_145:
        /* <DEDUP_REMOVED lines=12> */
.L_x_148:
[----:B------:R-:W-:Y:S05]  /*6710*/  BSYNC B1 ;  /* 0x0000000000017941 */ /* 0x000fea0003800000 */
.L_x_147:
        /* <DEDUP_REMOVED lines=12> */
.L_x_150:
[----:B------:R-:W-:Y:S05]  /*67e0*/  BSYNC B1 ;  /* 0x0000000000017941 */ /* 0x000fea0003800000 */
.L_x_149:
        /* <DEDUP_REMOVED lines=12> */
.L_x_152:
[----:B------:R-:W-:Y:S05]  /*68b0*/  BSYNC B1 ;  /* 0x0000000000017941 */ /* 0x000fea0003800000 */
.L_x_151:
        /* <DEDUP_REMOVED lines=12> */
.L_x_154:
[----:B------:R-:W-:Y:S05]  /*6980*/  BSYNC B1 ;  /* 0x0000000000017941 */ /* 0x000fea0003800000 */
.L_x_153:
        /* <DEDUP_REMOVED lines=12> */
.L_x_156:
[----:B------:R-:W-:Y:S05]  /*6a50*/  BSYNC B1 ;  /* 0x0000000000017941 */ /* 0x000fea0003800000 */
.L_x_155:
        /* <DEDUP_REMOVED lines=12> */
.L_x_158:
[----:B------:R-:W-:Y:S05]  /*6b20*/  BSYNC B1 ;  /* 0x0000000000017941 */ /* 0x000fea0003800000 */
.L_x_157:
        /* <DEDUP_REMOVED lines=12> */
.L_x_160:
[----:B------:R-:W-:Y:S05]  /*6bf0*/  BSYNC B1 ;  /* 0x0000000000017941 */ /* 0x000fea0003800000 */
.L_x_159:
        /* <DEDUP_REMOVED lines=12> */
.L_x_162:
[----:B------:R-:W-:Y:S05]  /*6cc0*/  BSYNC B1 ;  /* 0x0000000000017941 */ /* 0x000fea0003800000 */
.L_x_161:
        /* <DEDUP_REMOVED lines=12> */
.L_x_164:
[----:B------:R-:W-:Y:S05]  /*6d90*/  BSYNC B1 ;  /* 0x0000000000017941 */ /* 0x000fea0003800000 */
.L_x_163:
        /* <DEDUP_REMOVED lines=12> */
.L_x_166:
[----:B------:R-:W-:Y:S05]  /*6e60*/  BSYNC B1 ;  /* 0x0000000000017941 */ /* 0x000fea0003800000 */
.L_x_165:
        /* <DEDUP_REMOVED lines=12> */
.L_x_168:
[----:B------:R-:W-:Y:S05]  /*6f30*/  BSYNC B1 ;  /* 0x0000000000017941 */ /* 0x000fea0003800000 */
.L_x_167:
        /* <DEDUP_REMOVED lines=12> */
.L_x_170:
[----:B------:R-:W-:Y:S05]  /*7000*/  BSYNC B1 ;  /* 0x0000000000017941 */ /* 0x000fea0003800000 */
.L_x_169:
        /* <DEDUP_REMOVED lines=12> */
.L_x_172:
[----:B------:R-:W-:Y:S05]  /*70d0*/  BSYNC B1 ;  /* 0x0000000000017941 */ /* 0x000fea0003800000 */
.L_x_171:
        /* <DEDUP_REMOVED lines=12> */
.L_x_174:
[----:B------:R-:W-:Y:S05]  /*71a0*/  BSYNC B1 ;  /* 0x0000000000017941 */ /* 0x000fea0003800000 */
.L_x_173:
        /* <DEDUP_REMOVED lines=12> */
.L_x_176:
[----:B------:R-:W-:Y:S05]  /*7270*/  BSYNC B1 ;  /* 0x0000000000017941 */ /* 0x000fea0003800000 */
.L_x_175:
        /* <DEDUP_REMOVED lines=12> */
.L_x_178:
[----:B------:R-:W-:Y:S05]  /*7340*/  BSYNC B1 ;  /* 0x0000000000017941 */ /* 0x000fea0003800000 */
.L_x_177:
        /* <DEDUP_REMOVED lines=12> */
.L_x_180:
[----:B------:R-:W-:Y:S05]  /*7410*/  BSYNC B1 ;  /* 0x0000000000017941 */ /* 0x000fea0003800000 */
.L_x_179:
        /* <DEDUP_REMOVED lines=12> */
.L_x_182:
[----:B------:R-:W-:Y:S05]  /*74e0*/  BSYNC B1 ;  /* 0x0000000000017941 */ /* 0x000fea0003800000 */
.L_x_181:
        /* <DEDUP_REMOVED lines=12> */
.L_x_184:
[----:B------:R-:W-:Y:S05]  /*75b0*/  BSYNC B1 ;  /* 0x0000000000017941 */ /* 0x000fea0003800000 */
.L_x_183:
        /* <DEDUP_REMOVED lines=12> */
.L_x_186:
[----:B------:R-:W-:Y:S05]  /*7680*/  BSYNC B1 ;  /* 0x0000000000017941 */ /* 0x000fea0003800000 */
.L_x_185:
        /* <DEDUP_REMOVED lines=12> */
.L_x_188:
[----:B------:R-:W-:Y:S05]  /*7750*/  BSYNC B1 ;  /* 0x0000000000017941 */ /* 0x000fea0003800000 */
.L_x_187:
        /* <DEDUP_REMOVED lines=12> */
.L_x_190:
[----:B------:R-:W-:Y:S05]  /*7820*/  BSYNC B1 ;  /* 0x0000000000017941 */ /* 0x000fea0003800000 */
.L_x_189:
        /* <DEDUP_REMOVED lines=12> */
.L_x_192:
[----:B------:R-:W-:Y:S05]  /*78f0*/  BSYNC B1 ;  /* 0x0000000000017941 */ /* 0x000fea0003800000 */
.L_x_191:
        /* <DEDUP_REMOVED lines=12> */
.L_x_194:
[----:B------:R-:W-:Y:S05]  /*79c0*/  BSYNC B1 ;  /* 0x0000000000017941 */ /* 0x000fea0003800000 */
.L_x_193:
        /* <DEDUP_REMOVED lines=12> */
.L_x_196:
[----:B------:R-:W-:Y:S05]  /*7a90*/  BSYNC B1 ;  /* 0x0000000000017941 */ /* 0x000fea0003800000 */
.L_x_195:
        /* <DEDUP_REMOVED lines=12> */
.L_x_198:
[----:B------:R-:W-:Y:S05]  /*7b60*/  BSYNC B1 ;  /* 0x0000000000017941 */ /* 0x000fea0003800000 */
.L_x_197:
        /* <DEDUP_REMOVED lines=12> */
.L_x_200:
[----:B------:R-:W-:Y:S05]  /*7c30*/  BSYNC B1 ;  /* 0x0000000000017941 */ /* 0x000fea0003800000 */
.L_x_199:
        /* <DEDUP_REMOVED lines=12> */
.L_x_202:
[----:B------:R-:W-:Y:S05]  /*7d00*/  BSYNC B1 ;  /* 0x0000000000017941 */ /* 0x000fea0003800000 */
.L_x_201:
        /* <DEDUP_REMOVED lines=12> */
.L_x_204:
[----:B------:R-:W-:Y:S05]  /*7dd0*/  BSYNC B1 ;  /* 0x0000000000017941 */ /* 0x000fea0003800000 */
.L_x_203:
        /* <DEDUP_REMOVED lines=12> */
.L_x_206:
[----:B------:R-:W-:Y:S05]  /*7ea0*/  BSYNC B1 ;  /* 0x0000000000017941 */ /* 0x000fea0003800000 */
.L_x_205:
        /* <DEDUP_REMOVED lines=12> */
.L_x_208:
[----:B------:R-:W-:Y:S05]  /*7f70*/  BSYNC B1 ;  /* 0x0000000000017941 */ /* 0x000fea0003800000 */
.L_x_207:
        /* <DEDUP_REMOVED lines=12> */
.L_x_210:
[----:B------:R-:W-:Y:S05]  /*8040*/  BSYNC B1 ;  /* 0x0000000000017941 */ /* 0x000fea0003800000 */
.L_x_209:
        /* <DEDUP_REMOVED lines=12> */
.L_x_212:
[----:B------:R-:W-:Y:S05]  /*8110*/  BSYNC B1 ;  /* 0x0000000000017941 */ /* 0x000fea0003800000 */
.L_x_211:
        /* <DEDUP_REMOVED lines=12> */
.L_x_214:
[----:B------:R-:W-:Y:S05]  /*81e0*/  BSYNC B1 ;  /* 0x0000000000017941 */ /* 0x000fea0003800000 */
.L_x_213:
        /* <DEDUP_REMOVED lines=12> */
.L_x_216:
[----:B------:R-:W-:Y:S05]  /*82b0*/  BSYNC B1 ;  /* 0x0000000000017941 */ /* 0x000fea0003800000 */
.L_x_215:
        /* <DEDUP_REMOVED lines=12> */
.L_x_218:
[----:B------:R-:W-:Y:S05]  /*8380*/  BSYNC B1 ;  /* 0x0000000000017941 */ /* 0x000fea0003800000 */
.L_x_217:
        /* <DEDUP_REMOVED lines=12> */
.L_x_220:
[----:B------:R-:W-:Y:S05]  /*8450*/  BSYNC B1 ;  /* 0x0000000000017941 */ /* 0x000fea0003800000 */
.L_x_219:
        /* <DEDUP_REMOVED lines=12> */
.L_x_222:
[----:B------:R-:W-:Y:S05]  /*8520*/  BSYNC B1 ;  /* 0x0000000000017941 */ /* 0x000fea0003800000 */
.L_x_221:
        /* <DEDUP_REMOVED lines=12> */
.L_x_224:
[----:B------:R-:W-:Y:S05]  /*85f0*/  BSYNC B1 ;  /* 0x0000000000017941 */ /* 0x000fea0003800000 */
.L_x_223:
        /* <DEDUP_REMOVED lines=12> */
.L_x_226:
[----:B------:R-:W-:Y:S05]  /*86c0*/  BSYNC B1 ;  /* 0x0000000000017941 */ /* 0x000fea0003800000 */
.L_x_225:
        /* <DEDUP_REMOVED lines=12> */
.L_x_228:
[----:B------:R-:W-:Y:S05]  /*8790*/  BSYNC B1 ;  /* 0x0000000000017941 */ /* 0x000fea0003800000 */
.L_x_227:
        /* <DEDUP_REMOVED lines=12> */
.L_x_230:
[----:B------:R-:W-:Y:S05]  /*8860*/  BSYNC B1 ;  /* 0x0000000000017941 */ /* 0x000fea0003800000 */
.L_x_229:
        /* <DEDUP_REMOVED lines=12> */
.L_x_232:
[----:B------:R-:W-:Y:S05]  /*8930*/  BSYNC B1 ;  /* 0x0000000000017941 */ /* 0x000fea0003800000 */
.L_x_231:
        /* <DEDUP_REMOVED lines=12> */
.L_x_234:
[----:B------:R-:W-:Y:S05]  /*8a00*/  BSYNC B1 ;  /* 0x0000000000017941 */ /* 0x000fea0003800000 */
.L_x_233:
        /* <DEDUP_REMOVED lines=12> */
.L_x_236:
[----:B------:R-:W-:Y:S05]  /*8ad0*/  BSYNC B1 ;  /* 0x0000000000017941 */ /* 0x000fea0003800000 */
.L_x_235:
        /* <DEDUP_REMOVED lines=12> */
.L_x_238:
[----:B------:R-:W-:Y:S05]  /*8ba0*/  BSYNC B1 ;  /* 0x0000000000017941 */ /* 0x000fea0003800000 */
.L_x_237:
        /* <DEDUP_REMOVED lines=12> */
.L_x_240:
[----:B------:R-:W-:Y:S05]  /*8c70*/  BSYNC B1 ;  /* 0x0000000000017941 */ /* 0x000fea0003800000 */
.L_x_239:
        /* <DEDUP_REMOVED lines=12> */
.L_x_242:
[----:B------:R-:W-:Y:S05]  /*8d40*/  BSYNC B1 ;  /* 0x0000000000017941 */ /* 0x000fea0003800000 */
.L_x_241:
        /* <DEDUP_REMOVED lines=12> */
.L_x_244:
[----:B------:R-:W-:Y:S05]  /*8e10*/  BSYNC B1 ;  /* 0x0000000000017941 */ /* 0x000fea0003800000 */
.L_x_243:
        /* <DEDUP_REMOVED lines=12> */
.L_x_246:
[----:B------:R-:W-:Y:S05]  /*8ee0*/  BSYNC B1 ;  /* 0x0000000000017941 */ /* 0x000fea0003800000 */
.L_x_245:
        /* <DEDUP_REMOVED lines=12> */
.L_x_248:
[----:B------:R-:W-:Y:S05]  /*8fb0*/  BSYNC B1 ;  /* 0x0000000000017941 */ /* 0x000fea0003800000 */
.L_x_247:
        /* <DEDUP_REMOVED lines=12> */
.L_x_250:
[----:B------:R-:W-:Y:S05]  /*9080*/  BSYNC B1 ;  /* 0x0000000000017941 */ /* 0x000fea0003800000 */
.L_x_249:
        /* <DEDUP_REMOVED lines=12> */
.L_x_252:
[----:B------:R-:W-:Y:S05]  /*9150*/  BSYNC B1 ;  /* 0x0000000000017941 */ /* 0x000fea0003800000 */
.L_x_251:
        /* <DEDUP_REMOVED lines=12> */
.L_x_254:
[----:B------:R-:W-:Y:S05]  /*9220*/  BSYNC B1 ;  /* 0x0000000000017941 */ /* 0x000fea0003800000 */
.L_x_253:
        /* <DEDUP_REMOVED lines=12> */
.L_x_256:
[----:B------:R-:W-:Y:S05]  /*92f0*/  BSYNC B1 ;  /* 0x0000000000017941 */ /* 0x000fea0003800000 */
.L_x_255:
        /* <DEDUP_REMOVED lines=12> */
.L_x_258:
[----:B------:R-:W-:Y:S05]  /*93c0*/  BSYNC B1 ;  /* 0x0000000000017941 */ /* 0x000fea0003800000 */
.L_x_257:
        /* <DEDUP_REMOVED lines=12> */
.L_x_260:
[----:B------:R-:W-:Y:S05]  /*9490*/  BSYNC B1 ;  /* 0x0000000000017941 */ /* 0x000fea0003800000 */
.L_x_259:
        /* <DEDUP_REMOVED lines=12> */
.L_x_262:
[----:B------:R-:W-:Y:S05]  /*9560*/  BSYNC B1 ;  /* 0x0000000000017941 */ /* 0x000fea0003800000 */
.L_x_261:
        /* <DEDUP_REMOVED lines=12> */
.L_x_264:
[----:B------:R-:W-:Y:S05]  /*9630*/  BSYNC B1 ;  /* 0x0000000000017941 */ /* 0x000fea0003800000 */
.L_x_263:
        /* <DEDUP_REMOVED lines=12> */
.L_x_266:
[----:B------:R-:W-:Y:S05]  /*9700*/  BSYNC B1 ;  /* 0x0000000000017941 */ /* 0x000fea0003800000 */
.L_x_265:
        /* <DEDUP_REMOVED lines=12> */
.L_x_268:
[----:B------:R-:W-:Y:S05]  /*97d0*/  BSYNC B1 ;  /* 0x0000000000017941 */ /* 0x000fea0003800000 */
.L_x_267:
        /* <DEDUP_REMOVED lines=12> */
.L_x_270:
[----:B------:R-:W-:Y:S05]  /*98a0*/  BSYNC B1 ;  /* 0x0000000000017941 */ /* 0x000fea0003800000 */
.L_x_269:
        /* <DEDUP_REMOVED lines=12> */
.L_x_272:
[----:B------:R-:W-:Y:S05]  /*9970*/  BSYNC B1 ;  /* 0x0000000000017941 */ /* 0x000fea0003800000 */
.L_x_271:
        /* <DEDUP_REMOVED lines=12> */
.L_x_274:
[----:B------:R-:W-:Y:S05]  /*9a40*/  BSYNC B1 ;  /* 0x0000000000017941 */ /* 0x000fea0003800000 */
.L_x_273:
        /* <DEDUP_REMOVED lines=12> */
.L_x_276:
[----:B------:R-:W-:Y:S05]  /*9b10*/  BSYNC B1 ;  /* 0x0000000000017941 */ /* 0x000fea0003800000 */
.L_x_275:
        /* <DEDUP_REMOVED lines=12> */
.L_x_278:
[----:B------:R-:W-:Y:S05]  /*9be0*/  BSYNC B1 ;  /* 0x0000000000017941 */ /* 0x000fea0003800000 */
.L_x_277:
        /* <DEDUP_REMOVED lines=12> */
.L_x_280:
[----:B------:R-:W-:Y:S05]  /*9cb0*/  BSYNC B1 ;  /* 0x0000000000017941 */ /* 0x000fea0003800000 */
.L_x_279:
        /* <DEDUP_REMOVED lines=12> */
.L_x_282:
[----:B------:R-:W-:Y:S05]  /*9d80*/  BSYNC B1 ;  /* 0x0000000000017941 */ /* 0x000fea0003800000 */
.L_x_281:
        /* <DEDUP_REMOVED lines=12> */
.L_x_284:
[----:B------:R-:W-:Y:S05]  /*9e50*/  BSYNC B1 ;  /* 0x0000000000017941 */ /* 0x000fea0003800000 */
.L_x_283:
        /* <DEDUP_REMOVED lines=12> */
.L_x_286:
[----:B------:R-:W-:Y:S05]  /*9f20*/  BSYNC B1 ;  /* 0x0000000000017941 */ /* 0x000fea0003800000 */
.L_x_285:
        /* <DEDUP_REMOVED lines=12> */
.L_x_288:
[----:B------:R-:W-:Y:S05]  /*9ff0*/  BSYNC B1 ;  /* 0x0000000000017941 */ /* 0x000fea0003800000 */
.L_x_287:
        /* <DEDUP_REMOVED lines=12> */
.L_x_290:
[----:B------:R-:W-:Y:S05]  /*a0c0*/  BSYNC B1 ;  /* 0x0000000000017941 */ /* 0x000fea0003800000 */
.L_x_289:
        /* <DEDUP_REMOVED lines=12> */
.L_x_292:
[----:B------:R-:W-:Y:S05]  /*a190*/  BSYNC B1 ;  /* 0x0000000000017941 */ /* 0x000fea0003800000 */
.L_x_291:
[----:B-----5:R-:W-:Y:S01]  /*a1a0*/  LOP3.LUT R3, R3, 0xff, RZ, 0xc0, !PT ;  /* 0x000000ff03037812 */ /* 0x020fe200078ec0ff */
[----:B------:R-:W-:Y:S01]  /*a1b0*/  BSSY B1, `(.L_x_293) ;  /* 0x000000b000017945 */ /* 0x000fe20003800000 */
[----:B------:R-:W-:Y:S02]  /*a1c0*/  ISETP.LT.OR P2, PT, R0, 0xf9, !P1 ;  /* 0x000000f90000780c */ /* 0x000fe40004f41670 */
[----:B------:R-:W-:-:S05]  /*a1d0*/  F2FP.F16.E5M2.UNPACK_B R3, R3 ;  /* 0x00000003ff03723e */ /* 0x000fca00020004ff */
[----:B------:R-:W-:-:S05]  /*a1e0*/  HADD2.F32 R3, -RZ, R3.H0_H0 ;  /* 0x20000003ff037230 */ /* 0x000fca0000004100 */
[----:B0-2---:R-:W-:Y:S01]  /*a1f0*/  FMUL R8, R3, R164 ;  /* 0x000000a403087220 */ /* 0x005fe20000400000 */
[----:B------:R-:W-:-:S03]  /*a200*/  PRMT R3, RZ, 0x7610, R3 ;  /* 0x00007610ff037816 */ /* 0x000fc60000000003 */
[----:B------:R-:W-:-:S05]  /*a210*/  FFMA R8, R149, R155, R8 ;  /* 0x0000009b95087223 */ /* 0x000fca0000000008 */
[----:B------:R-:W-:-:S05]  /*a220*/  F2FP.SATFINITE.E5M2.F32.PACK_AB_MERGE_C R9, RZ, R8, RZ ;  /* 0x00000008ff09723e */ /* 0x000fca00048060ff */
[----:B------:R0:W-:Y:S01]  /*a230*/  @!P0 STG.E.U8 desc[UR36][R6.64+0xf9], R9 ;  /* 0x0000f90906008986 */ /* 0x0001e2000c101124 */
[----:B------:R-:W-:Y:S05]  /*a240*/  @P2 BRA `(.L_x_294) ;  /* 0x0000000000042947 */ /* 0x000fea0003800000 */
[----:B------:R2:W5:Y:S02]  /*a250*/  LDG.E.U8 R3, desc[UR36][R10.64+0xf8] ;  /* 0x0000f8240a037981 */ /* 0x000564000c1e1100 */
.L_x_294:
[----:B------:R-:W-:Y:S05]  /*a260*/  BSYNC B1 ;  /* 0x0000000000017941 */ /* 0x000fea0003800000 */
.L_x_293:
[----:B-----5:R-:W-:Y:S01]  /*a270*/  LOP3.LUT R3, R3, 0xff, RZ, 0xc0, !PT ;  /* 0x000000ff03037812 */ /* 0x020fe200078ec0ff */
[----:B------:R-:W-:Y:S01]  /*a280*/  BSSY B1, `(.L_x_295) ;  /* 0x000000b000017945 */ /* 0x000fe20003800000 */
[----:B------:R-:W-:Y:S02]  /*a290*/  ISETP.LT.OR P1, PT, R0, 0xfa, !P1 ;  /* 0x000000fa0000780c */ /* 0x000fe40004f21670 */
[----:B------:R-:W-:Y:S02]  /*a2a0*/  F2FP.F16.E5M2.UNPACK_B R3, R3 ;  /* 0x00000003ff03723e */ /* 0x000fe400020004ff */
[----:B------:R-:W-:-:S03]  /*a2b0*/  PRMT R0, RZ, 0x7610, R0 ;  /* 0x00007610ff007816 */ /* 0x000fc60000000000 */
[----:B------:R-:W-:-:S05]  /*a2c0*/  HADD2.F32 R3, -RZ, R3.H0_H0 ;  /* 0x20000003ff037230 */ /* 0x000fca0000004100 */
[----:B------:R-:W-:-:S04]  /*a2d0*/  FMUL R3, R3, R164 ;  /* 0x000000a403037220 */ /* 0x000fc80000400000 */
[----:B------:R-:W-:-:S05]  /*a2e0*/  FFMA R3, R150, R155, R3 ;  /* 0x0000009b96037223 */ /* 0x000fca0000000003 */
[----:B------:R-:W-:-:S05]  /*a2f0*/  F2FP.SATFINITE.E5M2.F32.PACK_AB_MERGE_C R3, RZ, R3, RZ ;  /* 0x00000003ff03723e */ /* 0x000fca00048060ff */
[----:B------:R0:W-:Y:S01]  /*a300*/  @!P2 STG.E.U8 desc[UR36][R4.64+0xf8], R3 ;  /* 0x0000f8030400a986 */ /* 0x0001e2000c101124 */
[----:B------:R-:W-:Y:S05]  /*a310*/  @P1 BRA `(.L_x_296) ;  /* 0x0000000000041947 */ /* 0x000fea0003800000 */
[----:B------:R0:W5:Y:S02]  /*a320*/  LDG.E.U8 R0, desc[UR36][R10.64+0xf9] ;  /* 0x0000f9240a007981 */ /* 0x000164000c1e1100 */
.L_x_296:
[----:B------:R-:W-:Y:S05]  /*a330*/  BSYNC B1 ;  /* 0x0000000000017941 */ /* 0x000fea0003800000 */
.L_x_295:
[----:B------:R-:W-:Y:S05]  /*a340*/  @P1 BRA `(.L_x_297) ;  /* 0x0000002000281947 */ /* 0x000fea0003800000 */
[----:B-----5:R-:W-:-:S04]  /*a350*/  LOP3.LUT R0, R0, 0xff, RZ, 0xc0, !PT ;  /* 0x000000ff00007812 */ /* 0x020fc800078ec0ff */
[----:B------:R-:W-:-:S05]  /*a360*/  F2FP.F16.E5M2.UNPACK_B R0, R0 ;  /* 0x00000000ff00723e */ /* 0x000fca00020004ff */
[----:B0-----:R-:W-:-:S05]  /*a370*/  HADD2.F32 R3, -RZ, R0.H0_H0 ;  /* 0x20000000ff037230 */ /* 0x001fca0000004100 */
[----:B------:R-:W-:-:S04]  /*a380*/  FMUL R0, R3, R164 ;  /* 0x000000a403007220 */ /* 0x000fc80000400000 */
[----:B------:R-:W-:-:S05]  /*a390*/  FFMA R0, R151, R155, R0 ;  /* 0x0000009b97007223 */ /* 0x000fca0000000000 */
[----:B------:R-:W-:-:S05]  /*a3a0*/  F2FP.SATFINITE.E5M2.F32.PACK_AB_MERGE_C R3, RZ, R0, RZ ;  /* 0x00000000ff03723e */ /* 0x000fca00048060ff */
[----:B------:R0:W-:Y:S01]  /*a3b0*/  STG.E.U8 desc[UR36][R4.64+0xf9], R3 ;  /* 0x0000f90304007986 */ /* 0x0001e2000c101124 */
[----:B------:R-:W-:Y:S05]  /*a3c0*/  BRA `(.L_x_297) ;  /* 0x0000002000087947 */ /* 0x000fea0003800000 */
.L_x_40:
[----:B------:R-:W-:Y:S01]  /*a3d0*/  ISETP.GE.AND P1, PT, R156, 0x1, PT ;  /* 0x000000019c00780c */ /* 0x000fe20003f26270 */
[-C--:B------:R-:W-:Y:S01]  /*a3e0*/  FMUL R24, R24, R155.reuse ;  /* 0x0000009b18187220 */ /* 0x080fe20000400000 */
[-C--:B------:R-:W-:Y:S01]  /*a3f0*/  FMUL R25, R25, R155.reuse ;  /* 0x0000009b19197220 */ /* 0x080fe20000400000 */
[----:B------:R-:W-:Y:S01]  /*a400*/  ISETP.GE.AND P0, PT, R156, 0x9, PT ;  /* 0x000000099c00780c */ /* 0x000fe20003f06270 */
[-C--:B------:R-:W-:Y:S01]  /*a410*/  FMUL R26, R26, R155.reuse ;  /* 0x0000009b1a1a7220 */ /* 0x080fe20000400000 */
[C---:B------:R-:W-:Y:S01]  /*a420*/  ISETP.LT.OR P2, PT, R0.reuse, 0x1, !P1 ;  /* 0x000000010000780c */ /* 0x040fe20004f41670 */
[-C--:B------:R-:W-:Y:S01]  /*a430*/  FMUL R27, R27, R155.reuse ;  /* 0x0000009b1b1b7220 */ /* 0x080fe20000400000 */
[----:B------:R-:W-:Y:S01]  /*a440*/  ISETP.LT.OR P3, PT, R0, 0x2, !P1 ;  /* 0x000000020000780c */ /* 0x000fe20004f61670 */
[-C--:B------:R-:W-:Y:S01]  /*a450*/  FMUL R28, R28, R155.reuse ;  /* 0x0000009b1c1c7220 */ /* 0x080fe20000400000 */
[----:B------:R-:W-:Y:S01]  /*a460*/  F2FP.SATFINITE.E5M2.F32.PACK_AB_MERGE_C R3, RZ, R24, RZ ;  /* 0x00000018ff03723e */ /* 0x000fe200048060ff */
[----:B------:R-:W-:Y:S01]  /*a470*/  FMUL R29, R29, R155 ;  /* 0x0000009b1d1d7220 */ /* 0x000fe20000400000 */
[----:B------:R-:W-:Y:S01]  /*a480*/  F2FP.SATFINITE.E5M2.F32.PACK_AB_MERGE_C R25, RZ, R25, RZ ;  /* 0x00000019ff19723e */ /* 0x000fe200048060ff */
[-C--:B------:R-:W-:Y:S01]  /*a490*/  FMUL R30, R30, R155.reuse ;  /* 0x0000009b1e1e7220 */ /* 0x080fe20000400000 */
[C---:B------:R-:W-:Y:S01]  /*a4a0*/  ISETP.LT.OR P4, PT, R0.reuse, 0x9, !P1 ;  /* 0x000000090000780c */ /* 0x040fe20004f81670 */
[-C--:B------:R-:W-:Y:S01]  /*a4b0*/  FMUL R31, R31, R155.reuse ;  /* 0x0000009b1f1f7220 */ /* 0x080fe20000400000 */
[----:B------:R-:W-:Y:S01]  /*a4c0*/  ISETP.LT.OR P5, PT, R0, 0xa, !P1 ;  /* 0x0000000a0000780c */ /* 0x000fe20004fa1670 */
[-C--:B------:R-:W-:Y:S01]  /*a4d0*/  FMUL R32, R32, R155.reuse ;  /* 0x0000009b20207220 */ /* 0x080fe20000400000 */
[----:B------:R-:W-:Y:S01]  /*a4e0*/  F2FP.SATFINITE.E5M2.F32.PACK_AB_MERGE_C R9, RZ, R26, RZ ;  /* 0x0000001aff09723e */ /* 0x000fe200048060ff */
[----:B------:R0:W-:Y:S01]  /*a4f0*/  @!P2 STG.E.U8 desc[UR36][R6.64], R3 ;  /* 0x000000030600a986 */ /* 0x0001e2000c101124 */
[C---:B------:R-:W-:Y:S01]  /*a500*/  ISETP.LT.OR P2, PT, R0.reuse, 0x1, !P0 ;  /* 0x000000010000780c */ /* 0x040fe20004741670 */
[----:B------:R-:W-:Y:S01]  /*a510*/  FMUL R33, R33, R155 ;  /* 0x0000009b21217220 */ /* 0x000fe20000400000 */
[----:B------:R-:W-:Y:S01]  /*a520*/  F2FP.SATFINITE.E5M2.F32.PACK_AB_MERGE_C R27, RZ, R27, RZ ;  /* 0x0000001bff1b723e */ /* 0x000fe200048060ff */
[----:B------:R-:W-:Y:S01]  /*a530*/  @!P3 STG.E.U8 desc[UR36][R6.64+0x1], R25 ;  /* 0x000001190600b986 */ /* 0x000fe2000c101124 */
[----:B------:R-:W-:Y:S01]  /*a540*/  ISETP.LT.OR P3, PT, R0, 0x2, !P0 ;  /* 0x000000020000780c */ /* 0x000fe20004761670 */
[----:B------:R-:W-:Y:S01]  /*a550*/  FMUL R34, R34, R155 ;  /* 0x0000009b22227220 */ /* 0x000fe20000400000 */
[----:B------:R-:W-:Y:S01]  /*a560*/  F2FP.SATFINITE.E5M2.F32.PACK_AB_MERGE_C R29, RZ, R29, RZ ;  /* 0x0000001dff1d723e */ /* 0x000fe200048060ff */
[----:B------:R-:W-:Y:S01]  /*a570*/  FMUL R35, R35, R155 ;  /* 0x0000009b23237220 */ /* 0x000fe20000400000 */
[----:B------:R-:W-:Y:S01]  /*a580*/  F2FP.SATFINITE.E5M2.F32.PACK_AB_MERGE_C R31, RZ, R31, RZ ;  /* 0x0000001fff1f723e */ /* 0x000fe200048060ff */
[----:B------:R-:W-:Y:S01]  /*a590*/  FMUL R36, R36, R155 ;  /* 0x0000009b24247220 */ /* 0x000fe20000400000 */
[----:B------:R-:W-:Y:S01]  /*a5a0*/  F2FP.SATFINITE.E5M2.F32.PACK_AB_MERGE_C R33, RZ, R33, RZ ;  /* 0x00000021ff21723e */ /* 0x000fe200048060ff */
[-C--:B------:R-:W-:Y:S01]  /*a5b0*/  FMUL R37, R37, R155.reuse ;  /* 0x0000009b25257220 */ /* 0x080fe20000400000 */
[----:B0-----:R-:W-:Y:S01]  /*a5c0*/  F2FP.SATFINITE.E5M2.F32.PACK_AB_MERGE_C R3, RZ, R28, RZ ;  /* 0x0000001cff03723e */ /* 0x001fe200048060ff */
[----:B------:R0:W-:Y:S01]  /*a5d0*/  @!P2 STG.E.U8 desc[UR36][R4.64], R9 ;  /* 0x000000090400a986 */ /* 0x0001e2000c101124 */
[----:B------:R-:W-:Y:S01]  /*a5e0*/  ISETP.LT.OR P2, PT, R0, 0x9, !P0 ;  /* 0x000000090000780c */ /* 0x000fe20004741670 */
[----:B------:R-:W-:Y:S01]  /*a5f0*/  FMUL R38, R38, R155 ;  /* 0x0000009b26267220 */ /* 0x000fe20000400000 */
[----:B------:R-:W-:Y:S01]  /*a600*/  F2FP.SATFINITE.E5M2.F32.PACK_AB_MERGE_C R35, RZ, R35, RZ ;  /* 0x00000023ff23723e */ /* 0x000fe200048060ff */
[----:B------:R-:W-:Y:S01]  /*a610*/  @!P3 STG.E.U8 desc[UR36][R4.64+0x1], R27 ;  /* 0x0000011b0400b986 */ /* 0x000fe2000c101124 */
[C---:B------:R-:W-:Y:S01]  /*a620*/  ISETP.LT.OR P3, PT, R0.reuse, 0xa, !P0 ;  /* 0x0000000a0000780c */ /* 0x040fe20004761670 */
[----:B------:R-:W-:Y:S01]  /*a630*/  FMUL R39, R39, R155 ;  /* 0x0000009b27277220 */ /* 0x000fe20000400000 */
[----:B------:R-:W-:Y:S01]  /*a640*/  F2FP.SATFINITE.E5M2.F32.PACK_AB_MERGE_C R37, RZ, R37, RZ ;  /* 0x00000025ff25723e */ /* 0x000fe200048060ff */
[----:B------:R1:W-:Y:S01]  /*a650*/  @!P4 STG.E.U8 desc[UR36][R6.64+0x8], R3 ;  /* 0x000008030600c986 */ /* 0x0003e2000c101124 */
[----:B------:R-:W-:Y:S01]  /*a660*/  ISETP.LT.OR P4, PT, R0, 0x11, !P1 ;  /* 0x000000110000780c */ /* 0x000fe20004f81670 */
[-C--:B------:R-:W-:Y:S01]  /*a670*/  FMUL R40, R40, R155.reuse ;  /* 0x0000009b28287220 */ /* 0x080fe20000400000 */
[-C--:B------:R-:W-:Y:S01]  /*a680*/  FMUL R41, R41, R155.reuse ;  /* 0x0000009b29297220 */ /* 0x080fe20000400000 */
[----:B------:R-:W-:Y:S01]  /*a690*/  @!P5 STG.E.U8 desc[UR36][R6.64+0x9], R29 ;  /* 0x0000091d0600d986 */ /* 0x000fe2000c101124 */
[----:B------:R-:W-:Y:S01]  /*a6a0*/  ISETP.LT.OR P5, PT, R0, 0x12, !P1 ;  /* 0x000000120000780c */ /* 0x000fe20004fa1670 */
[-C--:B------:R-:W-:Y:S01]  /*a6b0*/  FMUL R42, R42, R155.reuse ;  /* 0x0000009b2a2a7220 */ /* 0x080fe20000400000 */
[----:B0-----:R-:W-:Y:S01]  /*a6c0*/  F2FP.SATFINITE.E5M2.F32.PACK_AB_MERGE_C R9, RZ, R30, RZ ;  /* 0x0000001eff09723e */ /* 0x001fe200048060ff */
[----:B------:R-:W-:Y:S01]  /*a6d0*/  FMUL R43, R43, R155 ;  /* 0x0000009b2b2b7220 */ /* 0x000fe20000400000 */
[----:B------:R-:W-:Y:S01]  /*a6e0*/  F2FP.SATFINITE.E5M2.F32.PACK_AB_MERGE_C R39, RZ, R39, RZ ;  /* 0x00000027ff27723e */ /* 0x000fe200048060ff */
[----:B------:R-:W-:Y:S01]  /*a6f0*/  @!P3 STG.E.U8 desc[UR36][R4.64+0x9], R31 ;  /* 0x0000091f0400b986 */ /* 0x000fe2000c101124 */
[----:B------:R-:W-:Y:S01]  /*a700*/  ISETP.LT.OR P3, PT, R0, 0x12, !P0 ;  /* 0x000000120000780c */ /* 0x000fe20004761670 */
[-C--:B------:R-:W-:Y:S01]  /*a710*/  FMUL R44, R44, R155.reuse ;  /* 0x0000009b2c2c7220 */ /* 0x080fe20000400000 */
[----:B-1----:R-:W-:Y:S01]  /*a720*/  F2FP.SATFINITE.E5M2.F32.PACK_AB_MERGE_C R3, RZ, R32, RZ ;  /* 0x00000020ff03723e */ /* 0x002fe200048060ff */
[----:B------:R0:W-:Y:S01]  /*a730*/  @!P2 STG.E.U8 desc[UR36][R4.64+0x8], R9 ;  /* 0x000008090400a986 */ /* 0x0001e2000c101124 */
[C---:B------:R-:W-:Y:S01]  /*a740*/  ISETP.LT.OR P2, PT, R0.reuse, 0x11, !P0 ;  /* 0x000000110000780c */ /* 0x040fe20004741670 */
[----:B------:R-:W-:Y:S01]  /*a750*/  FMUL R45, R45, R155 ;  /* 0x0000009b2d2d7220 */ /* 0x000fe20000400000 */
[----:B------:R-:W-:Y:S01]  /*a760*/  F2FP.SATFINITE.E5M2.F32.PACK_AB_MERGE_C R41, RZ, R41, RZ ;  /* 0x00000029ff29723e */ /* 0x000fe200048060ff */
[----:B------:R1:W-:Y:S01]  /*a770*/  @!P4 STG.E.U8 desc[UR36][R6.64+0x10], R3 ;  /* 0x000010030600c986 */ /* 0x0003e2000c101124 */
[----:B------:R-:W-:Y:S01]  /*a780*/  ISETP.LT.OR P4, PT, R0, 0x19, !P1 ;  /* 0x000000190000780c */ /* 0x000fe20004f81670 */
[----:B------:R-:W-:Y:S01]  /*a790*/  FMUL R46, R46, R155 ;  /* 0x0000009b2e2e7220 */ /* 0x000fe20000400000 */
[----:B------:R-:W-:Y:S01]  /*a7a0*/  F2FP.SATFINITE.E5M2.F32.PACK_AB_MERGE_C R43, RZ, R43, RZ ;  /* 0x0000002bff2b723e */ /* 0x000fe200048060ff */
[----:B------:R-:W-:Y:S01]  /*a7b0*/  @!P5 STG.E.U8 desc[UR36][R6.64+0x11], R33 ;  /* 0x000011210600d986 */ /* 0x000fe2000c101124 */
[----:B------:R-:W-:Y:S01]  /*a7c0*/  ISETP.LT.OR P5, PT, R0, 0x1a, !P1 ;  /* 0x0000001a0000780c */ /* 0x000fe20004fa1670 */
[----:B------:R-:W-:Y:S01]  /*a7d0*/  FMUL R47, R47, R155 ;  /* 0x0000009b2f2f7220 */ /* 0x000fe20000400000 */
[----:B------:R-:W-:Y:S01]  /*a7e0*/  F2FP.SATFINITE.E5M2.F32.PACK_AB_MERGE_C R45, RZ, R45, RZ ;  /* 0x0000002dff2d723e */ /* 0x000fe200048060ff */
[----:B------:R-:W-:Y:S01]  /*a7f0*/  @!P3 STG.E.U8 desc[UR36][R4.64+0x11], R35 ;  /* 0x000011230400b986 */ /* 0x000fe2000c101124 */
[----:B0-----:R-:W-:Y:S01]  /*a800*/  F2FP.SATFINITE.E5M2.F32.PACK_AB_MERGE_C R9, RZ, R34, RZ ;  /* 0x00000022ff09723e */ /* 0x001fe200048060ff */
[-C--:B------:R-:W-:Y:S01]  /*a810*/  FMUL R48, R48, R155.reuse ;  /* 0x0000009b30307220 */ /* 0x080fe20000400000 */
[C---:B------:R-:W-:Y:S01]  /*a820*/  ISETP.LT.OR P3, PT, R0.reuse, 0x1a, !P0 ;  /* 0x0000001a0000780c */ /* 0x040fe20004761670 */
[-C--:B------:R-:W-:Y:S01]  /*a830*/  FMUL R49, R49, R155.reuse ;  /* 0x0000009b31317220 */ /* 0x080fe20000400000 */
[----:B-1----:R-:W-:Y:S01]  /*a840*/  F2FP.SATFINITE.E5M2.F32.PACK_AB_MERGE_C R3, RZ, R36, RZ ;  /* 0x00000024ff03723e */ /* 0x002fe200048060ff */
[----:B------:R0:W-:Y:S01]  /*a850*/  @!P2 STG.E.U8 desc[UR36][R4.64+0x10], R9 ;  /* 0x000010090400a986 */ /* 0x0001e2000c101124 */
[----:B------:R-:W-:Y:S01]  /*a860*/  ISETP.LT.OR P2, PT, R0, 0x19, !P0 ;  /* 0x000000190000780c */ /* 0x000fe20004741670 */
[----:B------:R-:W-:Y:S01]  /*a870*/  FMUL R50, R50, R155 ;  /* 0x0000009b32327220 */ /* 0x000fe20000400000 */
[----:B------:R-:W-:Y:S01]  /*a880*/  F2FP.SATFINITE.E5M2.F32.PACK_AB_MERGE_C R47, RZ, R47, RZ ;  /* 0x0000002fff2f723e */ /* 0x000fe200048060ff */
[----:B------:R1:W-:Y:S01]  /*a890*/  @!P4 STG.E.U8 desc[UR36][R6.64+0x18], R3 ;  /* 0x000018030600c986 */ /* 0x0003e2000c101124 */
[C---:B------:R-:W-:Y:S01]  /*a8a0*/  ISETP.LT.OR P4, PT, R0.reuse, 0x21, !P1 ;  /* 0x000000210000780c */ /* 0x040fe20004f81670 */
[----:B------:R-:W-:Y:S01]  /*a8b0*/  FMUL R51, R51, R155 ;  /* 0x0000009b33337220 */ /* 0x000fe20000400000 */
[----:B------:R-:W-:Y:S01]  /*a8c0*/  F2FP.SATFINITE.E5M2.F32.PACK_AB_MERGE_C R49, RZ, R49, RZ ;  /* 0x00000031ff31723e */ /* 0x000fe200048060ff */
[----:B------:R-:W-:Y:S01]  /*a8d0*/  @!P5 STG.E.U8 desc[UR36][R6.64+0x19], R37 ;  /* 0x000019250600d986 */ /* 0x000fe2000c101124 */
[----:B------:R-:W-:Y:S01]  /*a8e0*/  ISETP.LT.OR P5, PT, R0, 0x22, !P1 ;  /* 0x000000220000780c */ /* 0x000fe20004fa1670 */
[-C--:B------:R-:W-:Y:S01]  /*a8f0*/  FMUL R52, R52, R155.reuse ;  /* 0x0000009b34347220 */ /* 0x080fe20000400000 */
[-C--:B------:R-:W-:Y:S01]  /*a900*/  FMUL R53, R53, R155.reuse ;  /* 0x0000009b35357220 */ /* 0x080fe20000400000 */
[----:B0-----:R-:W-:Y:S01]  /*a910*/  F2FP.SATFINITE.E5M2.F32.PACK_AB_MERGE_C R9, RZ, R38, RZ ;  /* 0x00000026ff09723e */ /* 0x001fe200048060ff */
        /* <DEDUP_REMOVED lines=339> */
[-C--:B------:R-:W-:Y:S01]  /*be50*/  FMUL R150, R150, R155.reuse ;  /* 0x0000009b96967220 */ /* 0x080fe20000400000 */
[----:B------:R-:W-:Y:S01]  /*be60*/  FMUL R151, R151, R155 ;  /* 0x0000009b97977220 */ /* 0x000fe20000400000 */
[----:B------:R1:W-:Y:S01]  /*be70*/  @!P4 STG.E.U8 desc[UR36][R6.64+0xb8], R3 ;  /* 0x0000b8030600c986 */ /* 0x0003e2000c101124 */
[----:B------:R-:W-:-:S02]  /*be80*/  ISETP.LT.OR P4, PT, R0, 0xc1, !P1 ;  /* 0x000000c10000780c */ /* 0x000fc40004f81670 */
[----:B------:R-:W-:Y:S01]  /*be90*/  F2FP.SATFINITE.E5M2.F32.PACK_AB_MERGE_C R147, RZ, R147, RZ ;  /* 0x00000093ff93723e */ /* 0x000fe200048060ff */
[----:B------:R-:W-:Y:S01]  /*bea0*/  @!P5 STG.E.U8 desc[UR36][R6.64+0xb9], R117 ;  /* 0x0000b9750600d986 */ /* 0x000fe2000c101124 */
[C---:B------:R-:W-:Y:S02]  /*beb0*/  ISETP.LT.OR P5, PT, R0.reuse, 0xc2, !P1 ;  /* 0x000000c20000780c */ /* 0x040fe40004fa1670 */
[----:B------:R-:W-:Y:S01]  /*bec0*/  F2FP.SATFINITE.E5M2.F32.PACK_AB_MERGE_C R149, RZ, R149, RZ ;  /* 0x00000095ff95723e */ /* 0x000fe200048060ff */
[----:B------:R-:W-:Y:S01]  /*bed0*/  @!P3 STG.E.U8 desc[UR36][R4.64+0xb9], R119 ;  /* 0x0000b9770400b986 */ /* 0x000fe2000c101124 */
[----:B0-----:R-:W-:Y:S02]  /*bee0*/  F2FP.SATFINITE.E5M2.F32.PACK_AB_MERGE_C R9, RZ, R118, RZ ;  /* 0x00000076ff09723e */ /* 0x001fe400048060ff */
[C---:B------:R-:W-:Y:S02]  /*bef0*/  ISETP.LT.OR P3, PT, R0.reuse, 0xc2, !P0 ;  /* 0x000000c20000780c */ /* 0x040fe40004761670 */
[----:B-1----:R-:W-:Y:S01]  /*bf00*/  F2FP.SATFINITE.E5M2.F32.PACK_AB_MERGE_C R3, RZ, R120, RZ ;  /* 0x00000078ff03723e */ /* 0x002fe200048060ff */
[----:B------:R0:W-:Y:S01]  /*bf10*/  @!P2 STG.E.U8 desc[UR36][R4.64+0xb8], R9 ;  /* 0x0000b8090400a986 */ /* 0x0001e2000c101124 */
[----:B------:R-:W-:-:S02]  /*bf20*/  ISETP.LT.OR P2, PT, R0, 0xc1, !P0 ;  /* 0x000000c10000780c */ /* 0x000fc40004741670 */
[----:B------:R-:W-:Y:S01]  /*bf30*/  F2FP.SATFINITE.E5M2.F32.PACK_AB_MERGE_C R11, RZ, R150, RZ ;  /* 0x00000096ff0b723e */ /* 0x000fe200048060ff */
[----:B------:R1:W-:Y:S01]  /*bf40*/  @!P4 STG.E.U8 desc[UR36][R6.64+0xc0], R3 ;  /* 0x0000c0030600c986 */ /* 0x0003e2000c101124 */
[C---:B------:R-:W-:Y:S02]  /*bf50*/  ISETP.LT.OR P4, PT, R0.reuse, 0xc9, !P1 ;  /* 0x000000c90000780c */ /* 0x040fe40004f81670 */
[----:B------:R-:W-:Y:S01]  /*bf60*/  F2FP.SATFINITE.E5M2.F32.PACK_AB_MERGE_C R151, RZ, R151, RZ ;  /* 0x00000097ff97723e */ /* 0x000fe200048060ff */
[----:B------:R-:W-:Y:S01]  /*bf70*/  @!P5 STG.E.U8 desc[UR36][R6.64+0xc1], R121 ;  /* 0x0000c1790600d986 */ /* 0x000fe2000c101124 */
[C---:B------:R-:W-:Y:S02]  /*bf80*/  ISETP.LT.OR P5, PT, R0.reuse, 0xca, !P1 ;  /* 0x000000ca0000780c */ /* 0x040fe40004fa1670 */
[----:B0-----:R-:W-:Y:S01]  /*bf90*/  F2FP.SATFINITE.E5M2.F32.PACK_AB_MERGE_C R9, RZ, R122, RZ ;  /* 0x0000007aff09723e */ /* 0x001fe200048060ff */
[----:B------:R-:W-:Y:S01]  /*bfa0*/  @!P3 STG.E.U8 desc[UR36][R4.64+0xc1], R123 ;  /* 0x0000c17b0400b986 */ /* 0x000fe2000c101124 */
[----:B------:R-:W-:-:S02]  /*bfb0*/  ISETP.LT.OR P3, PT, R0, 0xca, !P0 ;  /* 0x000000ca0000780c */ /* 0x000fc40004761670 */
[----:B-1----:R-:W-:Y:S01]  /*bfc0*/  F2FP.SATFINITE.E5M2.F32.PACK_AB_MERGE_C R3, RZ, R124, RZ ;  /* 0x0000007cff03723e */ /* 0x002fe200048060ff */
[----:B------:R0:W-:Y:S01]  /*bfd0*/  @!P2 STG.E.U8 desc[UR36][R4.64+0xc0], R9 ;  /* 0x0000c0090400a986 */ /* 0x0001e2000c101124 */
[----:B------:R-:W-:-:S03]  /*bfe0*/  ISETP.LT.OR P2, PT, R0, 0xc9, !P0 ;  /* 0x000000c90000780c */ /* 0x000fc60004741670 */
[----:B------:R1:W-:Y:S01]  /*bff0*/  @!P4 STG.E.U8 desc[UR36][R6.64+0xc8], R3 ;  /* 0x0000c8030600c986 */ /* 0x0003e2000c101124 */
[----:B------:R-:W-:-:S03]  /*c000*/  ISETP.LT.OR P4, PT, R0, 0xd1, !P1 ;  /* 0x000000d10000780c */ /* 0x000fc60004f81670 */
[----:B------:R-:W-:Y:S01]  /*c010*/  @!P5 STG.E.U8 desc[UR36][R6.64+0xc9], R125 ;  /* 0x0000c97d0600d986 */ /* 0x000fe2000c101124 */
[C---:B------:R-:W-:Y:S02]  /*c020*/  ISETP.LT.OR P5, PT, R0.reuse, 0xd2, !P1 ;  /* 0x000000d20000780c */ /* 0x040fe40004fa1670 */
[----:B0-----:R-:W-:Y:S01]  /*c030*/  F2FP.SATFINITE.E5M2.F32.PACK_AB_MERGE_C R9, RZ, R126, RZ ;  /* 0x0000007eff09723e */ /* 0x001fe200048060ff */
[----:B------:R-:W-:Y:S01]  /*c040*/  @!P3 STG.E.U8 desc[UR36][R4.64+0xc9], R127 ;  /* 0x0000c97f0400b986 */ /* 0x000fe2000c101124 */
[C---:B------:R-:W-:Y:S02]  /*c050*/  ISETP.LT.OR P3, PT, R0.reuse, 0xd2, !P0 ;  /* 0x000000d20000780c */ /* 0x040fe40004761670 */
        /* <DEDUP_REMOVED lines=36> */
[----:B------:R-:W-:Y:S02]  /*c2a0*/  ISETP.LT.OR P5, PT, R0, 0xf1, !P1 ;  /* 0x000000f10000780c */ /* 0x000fe40004fa1670 */
[----:B0-----:R-:W-:Y:S02]  /*c2b0*/  F2FP.SATFINITE.E5M2.F32.PACK_AB_MERGE_C R9, RZ, R142, RZ ;  /* 0x0000008eff09723e */ /* 0x001fe400048060ff */
[----:B-1----:R-:W-:-:S03]  /*c2c0*/  F2FP.SATFINITE.E5M2.F32.PACK_AB_MERGE_C R3, RZ, R144, RZ ;  /* 0x00000090ff03723e */ /* 0x002fc600048060ff */
[----:B------:R0:W-:Y:S01]  /*c2d0*/  @!P2 STG.E.U8 desc[UR36][R4.64+0xe8], R9 ;  /* 0x0000e8090400a986 */ /* 0x0001e2000c101124 */
[----:B------:R-:W-:-:S03]  /*c2e0*/  ISETP.LT.OR P2, PT, R0, 0xf1, !P0 ;  /* 0x000000f10000780c */ /* 0x000fc60004741670 */
[----:B------:R-:W-:Y:S01]  /*c2f0*/  @!P4 STG.E.U8 desc[UR36][R4.64+0xe9], R143 ;  /* 0x0000e98f0400c986 */ /* 0x000fe2000c101124 */
[----:B------:R-:W-:-:S03]  /*c300*/  ISETP.LT.OR P4, PT, R0, 0xf2, !P0 ;  /* 0x000000f20000780c */ /* 0x000fc60004781670 */
[----:B------:R-:W-:Y:S01]  /*c310*/  @!P3 STG.E.U8 desc[UR36][R6.64+0xf1], R145 ;  /* 0x0000f1910600b986 */ /* 0x000fe2000c101124 */
[C---:B------:R-:W-:Y:S02]  /*c320*/  ISETP.LT.OR P3, PT, R0.reuse, 0xf9, !P1 ;  /* 0x000000f90000780c */ /* 0x040fe40004f61670 */
[C---:B------:R-:W-:Y:S01]  /*c330*/  ISETP.LT.OR P1, PT, R0.reuse, 0xfa, !P1 ;  /* 0x000000fa0000780c */ /* 0x040fe20004f21670 */
[----:B------:R1:W-:Y:S01]  /*c340*/  @!P5 STG.E.U8 desc[UR36][R6.64+0xf0], R3 ;  /* 0x0000f0030600d986 */ /* 0x0003e2000c101124 */
[C---:B------:R-:W-:Y:S02]  /*c350*/  ISETP.LT.OR P5, PT, R0.reuse, 0xf9, !P0 ;  /* 0x000000f90000780c */ /* 0x040fe400047a1670 */
[----:B------:R-:W-:Y:S02]  /*c360*/  ISETP.LT.OR P0, PT, R0, 0xfa, !P0 ;  /* 0x000000fa0000780c */ /* 0x000fe40004701670 */
[----:B0-----:R-:W-:Y:S01]  /*c370*/  F2FP.SATFINITE.E5M2.F32.PACK_AB_MERGE_C R9, RZ, R146, RZ ;  /* 0x00000092ff09723e */ /* 0x001fe200048060ff */
[----:B------:R0:W-:Y:S04]  /*c380*/  @!P4 STG.E.U8 desc[UR36][R4.64+0xf1], R147 ;  /* 0x0000f1930400c986 */ /* 0x0001e8000c101124 */
[----:B------:R0:W-:Y:S01]  /*c390*/  @!P2 STG.E.U8 desc[UR36][R4.64+0xf0], R9 ;  /* 0x0000f0090400a986 */ /* 0x0001e2000c101124 */
[----:B-1----:R-:W-:-:S03]  /*c3a0*/  F2FP.SATFINITE.E5M2.F32.PACK_AB_MERGE_C R3, RZ, R148, RZ ;  /* 0x00000094ff03723e */ /* 0x002fc600048060ff */
[----:B------:R0:W-:Y:S04]  /*c3b0*/  @!P1 STG.E.U8 desc[UR36][R6.64+0xf9], R149 ;  /* 0x0000f99506009986 */ /* 0x0001e8000c101124 */
[----:B------:R0:W-:Y:S04]  /*c3c0*/  @!P3 STG.E.U8 desc[UR36][R6.64+0xf8], R3 ;  /* 0x0000f8030600b986 */ /* 0x0001e8000c101124 */
[----:B------:R0:W-:Y:S04]  /*c3d0*/  @!P5 STG.E.U8 desc[UR36][R4.64+0xf8], R11 ;  /* 0x0000f80b0400d986 */ /* 0x0001e8000c101124 */
[----:B------:R0:W-:Y:S02]  /*c3e0*/  @!P0 STG.E.U8 desc[UR36][R4.64+0xf9], R151 ;  /* 0x0000f99704008986 */ /* 0x0001e4000c101124 */
.L_x_297:
[----:B------:R-:W-:Y:S05]  /*c3f0*/  BSYNC B0 ;  /* 0x0000000000007941 */ /* 0x000fea0003800000 */
.L_x_39:
[----:B------:R-:W-:Y:S01]  /*c400*/  ULDC UR4, c[0x0][0xc] ;  /* 0x0000030000047ab9 */ /* 0x000fe20000000800 */
[----:B------:R-:W-:Y:S01]  /*c410*/  ULDC UR5, c[0x0][0x10] ;  /* 0x0000040000057ab9 */ /* 0x000fe20000000800 */
[----:B0-----:R-:W0:Y:S01]  /*c420*/  LDC R3, c[0x0][0x14] ;  /* 0x00000500ff037b82 */ /* 0x001e220000000800 */
[----:B------:R-:W-:Y:S01]  /*c430*/  UIMAD.WIDE.U32 UR4, UR4, UR5, URZ ;  /* 0x00000005040472a5 */ /* 0x000fe2000f8e003f */
[----:B-----5:R-:W-:Y:S01]  /*c440*/  PRMT R0, RZ, 0x7610, R0 ;  /* 0x00007610ff007816 */ /* 0x020fe20000000000 */
[----:B-1----:R-:W-:Y:S02]  /*c450*/  IMAD.MOV.U32 R153, RZ, RZ, -0x1 ;  /* 0xffffffffff997424 */ /* 0x002fe400078e00ff */
[----:B------:R-:W-:Y:S02]  /*c460*/  IMAD.MOV.U32 R152, RZ, RZ, -0x1 ;  /* 0xffffffffff987424 */ /* 0x000fe400078e00ff */
[----:B0-----:R-:W-:-:S04]  /*c470*/  IMAD.WIDE.U32 R16, R3, UR4, R16 ;  /* 0x0000000403107c25 */ /* 0x001fc8000f8e0010 */
[----:B------:R-:W-:Y:S01]  /*c480*/  IMAD R3, R3, UR5, RZ ;  /* 0x0000000503037c24 */ /* 0x000fe2000f8e02ff */
[----:B------:R-:W-:Y:S02]  /*c490*/  ULDC.64 UR4, c[0x0][0x650] ;  /* 0x0001940000047ab9 */ /* 0x000fe40000000a00 */
[----:B------:R-:W-:Y:S01]  /*c4a0*/  ISETP.GE.U32.AND P0, PT, R16, UR4, PT ;  /* 0x0000000410007c0c */ /* 0x000fe2000bf06070 */
[----:B------:R-:W-:-:S05]  /*c4b0*/  IMAD.IADD R17, R17, 0x1, R3 ;  /* 0x0000000111117824 */ /* 0x000fca00078e0203 */
[----:B------:R-:W-:-:S13]  /*c4c0*/  ISETP.GE.U32.AND.EX P0, PT, R17, UR5, PT, P0 ;  /* 0x0000000511007c0c */ /* 0x000fda000bf06100 */
[----:B------:R-:W-:Y:S05]  /*c4d0*/  @P0 BRA `(.L_x_298) ;  /* 0x0000000400640947 */ /* 0x000fea0003800000 */
[----:B------:R-:W0:Y:S01]  /*c4e0*/  S2R R12, SR_CTAID.X ;  /* 0x00000000000c7919 */ /* 0x000e220000002500 */
[----:B--2-4-:R-:W1:Y:S01]  /*c4f0*/  LDC.64 R10, c[0x0][0x628] ;  /* 0x00018a00ff0a7b82 */ /* 0x014e620000000a00 */
[----:B------:R-:W-:Y:S01]  /*c500*/  ULDC UR4, c[0x0][0x150] ;  /* 0x0000540000047ab9 */ /* 0x000fe20000000800 */
[----:B------:R-:W-:Y:S01]  /*c510*/  IMAD.MOV.U32 R8, RZ, RZ, R16 ;  /* 0x000000ffff087224 */ /* 0x000fe200078e0010 */
[----:B------:R-:W2:Y:S01]  /*c520*/  S2R R22, SR_CTAID.Y ;  /* 0x0000000000167919 */ /* 0x000ea20000002600 */
[----:B------:R-:W-:-:S04]  /*c530*/  IMAD.MOV.U32 R9, RZ, RZ, R17 ;  /* 0x000000ffff097224 */ /* 0x000fc800078e0011 */
[----:B------:R-:W4:Y:S08]  /*c540*/  LDC R21, c[0x0][0x144] ;  /* 0x00005100ff157b82 */ /* 0x000f300000000800 */
[----:B------:R-:W2:Y:S08]  /*c550*/  LDC R0, c[0x0][0x630] ;  /* 0x00018c00ff007b82 */ /* 0x000eb00000000800 */
[----:B------:R-:W2:Y:S01]  /*c560*/  LDC.64 R14, c[0x0][0x620] ;  /* 0x00018800ff0e7b82 */ /* 0x000ea20000000a00 */
[----:B-1----:R-:W-:-:S04]  /*c570*/  ISETP.NE.U32.AND P0, PT, R10, RZ, PT ;  /* 0x000000ff0a00720c */ /* 0x002fc80003f05070 */
[----:B------:R-:W-:Y:S02]  /*c580*/  ISETP.NE.AND.EX P0, PT, R11, RZ, PT, P0 ;  /* 0x000000ff0b00720c */ /* 0x000fe40003f05300 */
[----:B0-----:R-:W-:-:S05]  /*c590*/  I2FP.F32.U32 R3, R12 ;  /* 0x0000000c00037245 */ /* 0x001fca0000201000 */
[----:B------:R-:W-:-:S04]  /*c5a0*/  FMUL R3, R3, UR4 ;  /* 0x0000000403037c20 */ /* 0x000fc80008400000 */
[----:B------:R0:W1:Y:S02]  /*c5b0*/  F2I.U32.TRUNC.NTZ R20, R3 ;  /* 0x0000000300147305 */ /* 0x000064000020f000 */
[----:B----4-:R-:W-:Y:S05]  /*c5c0*/  @!P0 BRA `(.L_x_299) ;  /* 0x0000000000288947 */ /* 0x010fea0003800000 */
[----:B0-----:R-:W0:Y:S02]  /*c5d0*/  LDC R3, c[0x0][0x634] ;  /* 0x00018d00ff037b82 */ /* 0x001e240000000800 */
[----:B0-----:R-:W-:-:S05]  /*c5e0*/  IADD3 R3, P0, R16, R3, RZ ;  /* 0x0000000310037210 */ /* 0x001fca0007f1e0ff */
[----:B------:R-:W-:-:S04]  /*c5f0*/  IMAD.X R13, RZ, RZ, R17, P0 ;  /* 0x000000ffff0d7224 */ /* 0x000fc800000e0611 */
[----:B------:R-:W-:-:S04]  /*c600*/  IMAD.WIDE.U32 R4, R13, R10, RZ ;  /* 0x0000000a0d047225 */ /* 0x000fc800078e00ff */
[----:B---3--:R-:W-:-:S04]  /*c610*/  IMAD.WIDE.U32 R6, P0, R3, R11, R4 ;  /* 0x0000000b03067225 */ /* 0x008fc80007800004 */
[----:B------:R-:W-:-:S04]  /*c620*/  IMAD.WIDE.U32 R4, R3, R10, RZ ;  /* 0x0000000a03047225 */ /* 0x000fc800078e00ff */
[----:B------:R-:W-:Y:S01]  /*c630*/  IMAD.X R9, RZ, RZ, RZ, P0 ;  /* 0x000000ffff097224 */ /* 0x000fe200000e06ff */
[----:B------:R-:W-:Y:S01]  /*c640*/  IADD3 RZ, P0, R5, R6, RZ ;  /* 0x0000000605ff7210 */ /* 0x000fe20007f1e0ff */
[----:B------:R-:W-:-:S04]  /*c650*/  IMAD.MOV.U32 R8, RZ, RZ, R7 ;  /* 0x000000ffff087224 */ /* 0x000fc800078e0007 */
[----:B------:R-:W-:-:S08]  /*c660*/  IMAD.WIDE.U32.X R8, R13, R11, R8, P0 ;  /* 0x0000000b0d087225 */ /* 0x000fd000000e0408 */
.L_x_299:
[----:B------:R-:W4:Y:S01]  /*c670*/  LDC.64 R26, c[0x0][0x640] ;  /* 0x00019000ff1a7b82 */ /* 0x000f220000000a00 */
[-CC-:B--2---:R-:W-:Y:S01]  /*c680*/  SHF.R.U64 R152, R8, R0.reuse, R9.reuse ;  /* 0x0000000008987219 */ /* 0x184fe20000001209 */
[----:B-1----:R-:W-:Y:S01]  /*c690*/  IMAD.MOV R20, RZ, RZ, -R20 ;  /* 0x000000ffff147224 */ /* 0x002fe200078e0a14 */
[----:B------:R-:W-:Y:S01]  /*c6a0*/  SHF.R.U32.HI R0, RZ, R0, R9 ;  /* 0x00000000ff007219 */ /* 0x000fe20000011609 */
[----:B------:R-:W-:Y:S01]  /*c6b0*/  ULDC UR4, c[0x0][0x154] ;  /* 0x0000550000047ab9 */ /* 0x000fe20000000800 */
[----:B0-----:R-:W-:Y:S01]  /*c6c0*/  IADD3 R3, P0, RZ, -R152, RZ ;  /* 0x80000098ff037210 */ /* 0x001fe20007f1e0ff */
[----:B------:R-:W-:Y:S02]  /*c6d0*/  IMAD R21, R21, R20, R12 ;  /* 0x0000001415157224 */ /* 0x000fe400078e020c */
[----:B---3--:R-:W0:Y:S01]  /*c6e0*/  LDC R6, c[0x0][0x618] ;  /* 0x00018600ff067b82 */ /* 0x008e220000000800 */
[----:B------:R-:W-:Y:S02]  /*c6f0*/  IMAD.MOV.U32 R7, RZ, RZ, 0x1 ;  /* 0x00000001ff077424 */ /* 0x000fe400078e00ff */
[----:B------:R-:W-:-:S04]  /*c700*/  IMAD.X R5, RZ, RZ, ~R0, P0 ;  /* 0x000000ffff057224 */ /* 0x000fc800000e0e00 */
[-C--:B------:R-:W-:Y:S01]  /*c710*/  IMAD R0, R5, R14.reuse, RZ ;  /* 0x0000000e05007224 */ /* 0x080fe200078e02ff */
[----:B------:R-:W1:Y:S01]  /*c720*/  LDC R8, c[0x0][0x608] ;  /* 0x00018200ff087b82 */ /* 0x000e620000000800 */
[----:B------:R-:W-:-:S04]  /*c730*/  IMAD.WIDE.U32 R4, R3, R14, R16 ;  /* 0x0000000e03047225 */ /* 0x000fc800078e0010 */
[----:B------:R-:W-:Y:S01]  /*c740*/  IMAD R3, R3, R15, R0 ;  /* 0x0000000f03037224 */ /* 0x000fe200078e0200 */
[----:B------:R-:W-:Y:S02]  /*c750*/  I2FP.F32.U32 R0, R22 ;  /* 0x0000001600007245 */ /* 0x000fe40000201000 */
[----:B------:R-:W2:Y:S01]  /*c760*/  LDC R24, c[0x0][0x658] ;  /* 0x00019600ff187b82 */ /* 0x000ea20000000800 */
[----:B------:R-:W-:Y:S01]  /*c770*/  IMAD.IADD R3, R5, 0x1, R3 ;  /* 0x0000000105037824 */ /* 0x000fe200078e0203 */
[----:B----4-:R-:W-:Y:S01]  /*c780*/  ISETP.NE.U32.AND P0, PT, R26, RZ, PT ;  /* 0x000000ff1a00720c */ /* 0x010fe20003f05070 */
[----:B------:R-:W-:Y:S01]  /*c790*/  FMUL R0, R0, UR4 ;  /* 0x0000000400007c20 */ /* 0x000fe20008400000 */
[----:B------:R-:W-:Y:S02]  /*c7a0*/  IMAD.MOV.U32 R5, RZ, RZ, -0x1 ;  /* 0xffffffffff057424 */ /* 0x000fe400078e00ff */
[----:B------:R-:W-:Y:S01]  /*c7b0*/  ISETP.NE.AND.EX P0, PT, R27, RZ, PT, P0 ;  /* 0x000000ff1b00720c */ /* 0x000fe20003f05300 */
[----:B------:R3:W4:Y:S01]  /*c7c0*/  F2I.U32.TRUNC.NTZ R13, R0 ;  /* 0x00000000000d7305 */ /* 0x000722000020f000 */
[----:B------:R-:W3:Y:S01]  /*c7d0*/  LDC R15, c[0x0][0x148] ;  /* 0x00005200ff0f7b82 */ /* 0x000ee20000000800 */
[----:B0-----:R-:W-:-:S02]  /*c7e0*/  SHF.R.U64 R12, R4, R6, R3 ;  /* 0x00000006040c7219 */ /* 0x001fc40000001203 */
[----:B------:R-:W-:-:S05]  /*c7f0*/  SHF.R.U32.HI R3, RZ, R6, R3 ;  /* 0x00000006ff037219 */ /* 0x000fca0000011603 */
[----:B------:R-:W0:Y:S01]  /*c800*/  LDC R20, c[0x0][0x600] ;  /* 0x00018000ff147b82 */ /* 0x000e220000000800 */
[-CC-:B-1----:R-:W-:Y:S02]  /*c810*/  SHF.R.U64 R10, R12, R8.reuse, R3.reuse ;  /* 0x000000080c0a7219 */ /* 0x182fe40000001203 */
[----:B------:R-:W-:-:S05]  /*c820*/  SHF.R.U32.HI R3, RZ, R8, R3 ;  /* 0x00000008ff037219 */ /* 0x000fca0000011603 */
[----:B------:R-:W1:Y:S01]  /*c830*/  LDC R25, c[0x0][0x648] ;  /* 0x00019200ff197b82 */ /* 0x000e620000000800 */
[-C--:B--2---:R-:W-:Y:S02]  /*c840*/  SHF.L.U32 R4, R5, R24.reuse, RZ ;  /* 0x0000001805047219 */ /* 0x084fe400000006ff */
[--C-:B------:R-:W-:Y:S02]  /*c850*/  SHF.R.U64 R14, R10, R24, R3.reuse ;  /* 0x000000180a0e7219 */ /* 0x100fe40000001203 */
[----:B------:R-:W-:Y:S02]  /*c860*/  LOP3.LUT R23, RZ, R4, RZ, 0x33, !PT ;  /* 0x00000004ff177212 */ /* 0x000fe400078e33ff */
[-C--:B------:R-:W-:Y:S01]  /*c870*/  SHF.R.U32.HI R5, RZ, R24.reuse, R3 ;  /* 0x00000018ff057219 */ /* 0x080fe20000011603 */
[----:B------:R-:W2:Y:S01]  /*c880*/  LDC R28, c[0x0][0x638] ;  /* 0x00018e00ff1c7b82 */ /* 0x000ea20000000800 */
[----:B------:R-:W-:Y:S01]  /*c890*/  SHF.L.U32 R154, R7, R24, RZ ;  /* 0x00000018079a7219 */ /* 0x000fe200000006ff */
[----:B------:R-:W-:-:S06]  /*c8a0*/  IMAD.MOV.U32 R4, RZ, RZ, R14 ;  /* 0x000000ffff047224 */ /* 0x000fcc00078e000e */
[----:B------:R-:W0:Y:S01]  /*c8b0*/  LDC R29, c[0x0][0x610] ;  /* 0x00018400ff1d7b82 */ /* 0x000e220000000800 */
[----:B----4-:R-:W-:Y:S05]  /*c8c0*/  @!P0 BRA `(.L_x_300) ;  /* 0x0000000000288947 */ /* 0x010fea0003800000 */
[----:B------:R-:W4:Y:S02]  /*c8d0*/  LDC R3, c[0x0][0x64c] ;  /* 0x00019300ff037b82 */ /* 0x000f240000000800 */
[----:B----4-:R-:W-:-:S05]  /*c8e0*/  IADD3 R3, P0, R14, R3, RZ ;  /* 0x000000030e037210 */ /* 0x010fca0007f1e0ff */
        /* <DEDUP_REMOVED lines=8> */
.L_x_300:
[----:B------:R-:W-:Y:S01]  /*c970*/  ISETP.NE.AND P0, PT, R2, 0x1, PT ;  /* 0x000000010200780c */ /* 0x000fe20003f05270 */
[----:B0-----:R-:W-:Y:S01]  /*c980*/  VIADD R7, R20, 0xffffffff ;  /* 0xffffffff14077836 */ /* 0x001fe20000000000 */
[----:B-1-3--:R-:W-:Y:S01]  /*c990*/  SHF.R.U64 R0, R4, R25, R5 ;  /* 0x0000001904007219 */ /* 0x00afe20000001205 */
[----:B------:R-:W-:Y:S01]  /*c9a0*/  IMAD.MOV R13, RZ, RZ, -R13 ;  /* 0x000000ffff0d7224 */ /* 0x000fe200078e0a0d */
[----:B------:R-:W-:Y:S01]  /*c9b0*/  LOP3.LUT R5, R10, R23, RZ, 0xc0, !PT ;  /* 0x000000170a057212 */ /* 0x000fe200078ec0ff */
[----:B------:R-:W-:Y:S02]  /*c9c0*/  IMAD.MOV.U32 R4, RZ, RZ, 0x1 ;  /* 0x00000001ff047424 */ /* 0x000fe400078e00ff */
[----:B------:R-:W-:Y:S02]  /*c9d0*/  IMAD.MOV R3, RZ, RZ, -R0 ;  /* 0x000000ffff037224 */ /* 0x000fe400078e0a00 */
[----:B------:R-:W-:Y:S01]  /*c9e0*/  IMAD R154, R154, R0, R5 ;  /* 0x000000009a9a7224 */ /* 0x000fe200078e0205 */
[----:B------:R-:W-:Y:S01]  /*c9f0*/  LOP3.LUT R5, R12, R7, RZ, 0xc0, !PT ;  /* 0x000000070c057212 */ /* 0x000fe200078ec0ff */
[----:B--2---:R-:W-:-:S02]  /*ca00*/  IMAD R0, R3, R28, R14 ;  /* 0x0000001c03007224 */ /* 0x004fc400078e020e */
[----:B------:R-:W-:Y:S02]  /*ca10*/  @P0 IMAD R21, R15, R13, R22 ;  /* 0x0000000d0f150224 */ /* 0x000fe400078e0216 */
[----:B------:R-:W-:Y:S01]  /*ca20*/  IMAD R3, R0, R20, R5 ;  /* 0x0000001400037224 */ /* 0x000fe200078e0205 */
[----:B------:R-:W-:Y:S01]  /*ca30*/  PRMT R0, R4, 0x7610, R0 ;  /* 0x0000761004007816 */ /* 0x000fe20000000000 */
[----:B------:R-:W-:-:S05]  /*ca40*/  IMAD R154, R154, R29, R21 ;  /* 0x0000001d9a9a7224 */ /* 0x000fca00078e0215 */
[----:B------:R-:W-:Y:S02]  /*ca50*/  SEL R153, R3, R154, !P0 ;  /* 0x0000009a03997207 */ /* 0x000fe40004000000 */
[----:B------:R-:W-:-:S07]  /*ca60*/  SEL R154, R154, R3, !P0 ;  /* 0x000000039a9a7207 */ /* 0x000fce0004000000 */
.L_x_298:
[----:B------:R-:W-:-:S13]  /*ca70*/  LOP3.LUT P0, RZ, R0, 0xff, RZ, 0xc0, !PT ;  /* 0x000000ff00ff7812 */ /* 0x000fda000780c0ff */
[----:B------:R-:W-:Y:S05]  /*ca80*/  @P0 BRA `(.L_x_301) ;  /* 0xffffff4400240947 */ /* 0x000fea000383ffff */
[----:B------:R-:W-:Y:S05]  /*ca90*/  EXIT ;  /* 0x000000000000794d */ /* 0x000fea0003800000 */
.L_x_3:
[----:B0-----:R-:W-:Y:S01]  /*caa0*/  ULDC.64 UR4, c[0x0][0x650] ;  /* 0x0001940000047ab9 */ /* 0x001fe20000000a00 */
        /* <DEDUP_REMOVED lines=25> */
.L_x_303:
[-CC-:B------:R-:W-:Y:S01]  /*cc40*/  SHF.R.U64 R29, R10, R14.reuse, R11.reuse ;  /* 0x0000000e0a1d7219 */ /* 0x180fe2000000120b */
[----:B------:R-:W0:Y:S01]  /*cc50*/  LDC.64 R22, c[0x0][0x640] ;  /* 0x00019000ff167b82 */ /* 0x000e220000000a00 */
[----:B------:R-:W-:Y:S01]  /*cc60*/  SHF.R.U32.HI R5, RZ, R14, R11 ;  /* 0x0000000eff057219 */ /* 0x000fe2000001160b */
[----:B------:R-:W-:Y:S01]  /*cc70*/  ULDC UR4, c[0x0][0x150] ;  /* 0x0000540000047ab9 */ /* 0x000fe20000000800 */
[----:B------:R-:W-:Y:S02]  /*cc80*/  IADD3 R9, P0, RZ, -R29, RZ ;  /* 0x8000001dff097210 */ /* 0x000fe40007f1e0ff */
[----:B------:R-:W-:-:S03]  /*cc90*/  I2FP.F32.U32 R6, R4 ;  /* 0x0000000400067245 */ /* 0x000fc60000201000 */
[----:B------:R-:W1:Y:S01]  /*cca0*/  LDC R12, c[0x0][0x618] ;  /* 0x00018600ff0c7b82 */ /* 0x000e620000000800 */
[----:B------:R-:W-:Y:S02]  /*ccb0*/  IMAD.X R5, RZ, RZ, ~R5, P0 ;  /* 0x000000ffff057224 */ /* 0x000fe400000e0e05 */
[----:B------:R-:W-:Y:S01]  /*ccc0*/  FMUL R11, R6, UR4 ;  /* 0x00000004060b7c20 */ /* 0x000fe20008400000 */
[----:B------:R-:W-:Y:S01]  /*ccd0*/  IMAD.WIDE.U32 R6, R9, R20, R16 ;  /* 0x0000001409067225 */ /* 0x000fe200078e0010 */
[----:B------:R-:W-:-:S03]  /*cce0*/  ULDC UR4, c[0x0][0x154] ;  /* 0x0000550000047ab9 */ /* 0x000fc60000000800 */
[----:B------:R-:W-:Y:S01]  /*ccf0*/  IMAD R8, R5, R20, RZ ;  /* 0x0000001405087224 */ /* 0x000fe200078e02ff */
[----:B------:R-:W2:Y:S01]  /*cd00*/  LDC R13, c[0x0][0x144] ;  /* 0x00005100ff0d7b82 */ /* 0x000ea20000000800 */
[----:B------:R-:W3:Y:S02]  /*cd10*/  F2I.U32.TRUNC.NTZ R11, R11 ;  /* 0x0000000b000b7305 */ /* 0x000ee4000020f000 */
[----:B------:R-:W-:Y:S02]  /*cd20*/  IMAD R5, R9, R21, R8 ;  /* 0x0000001509057224 */ /* 0x000fe400078e0208 */
[----:B------:R-:W-:Y:S02]  /*cd30*/  IMAD.MOV.U32 R8, RZ, RZ, -0x1 ;  /* 0xffffffffff087424 */ /* 0x000fe400078e00ff */
[----:B------:R-:W-:Y:S01]  /*cd40*/  IMAD.IADD R5, R7, 0x1, R5 ;  /* 0x0000000107057824 */ /* 0x000fe200078e0205 */
[----:B------:R-:W4:Y:S01]  /*cd50*/  LDC R20, c[0x0][0x608] ;  /* 0x00018200ff147b82 */ /* 0x000f220000000800 */
[----:B------:R-:W-:-:S02]  /*cd60*/  I2FP.F32.U32 R7, R3 ;  /* 0x0000000300077245 */ /* 0x000fc40000201000 */
[----:B0-----:R-:W-:-:S03]  /*cd70*/  ISETP.NE.U32.AND P0, PT, R22, RZ, PT ;  /* 0x000000ff1600720c */ /* 0x001fc60003f05070 */
[----:B------:R-:W-:Y:S01]  /*cd80*/  FMUL R7, R7, UR4 ;  /* 0x0000000407077c20 */ /* 0x000fe20008400000 */
[----:B------:R-:W-:Y:S01]  /*cd90*/  ISETP.NE.AND.EX P0, PT, R23, RZ, PT, P0 ;  /* 0x000000ff1700720c */ /* 0x000fe20003f05300 */
[----:B------:R-:W0:Y:S01]  /*cda0*/  LDC R9, c[0x0][0x658] ;  /* 0x00019600ff097b82 */ /* 0x000e220000000800 */
[-C--:B-1----:R-:W-:Y:S01]  /*cdb0*/  SHF.R.U64 R10, R6, R12.reuse, R5 ;  /* 0x0000000c060a7219 */ /* 0x082fe20000001205 */
[----:B---3--:R-:W-:Y:S01]  /*cdc0*/  IMAD.MOV R6, RZ, RZ, -R11 ;  /* 0x000000ffff067224 */ /* 0x008fe200078e0a0b */
[----:B------:R-:W-:Y:S02]  /*cdd0*/  SHF.R.U32.HI R5, RZ, R12, R5 ;  /* 0x0000000cff057219 */ /* 0x000fe40000011605 */
[----:B------:R1:W3:Y:S03]  /*cde0*/  F2I.U32.TRUNC.NTZ R12, R7 ;  /* 0x00000007000c7305 */ /* 0x0002e6000020f000 */
[----:B------:R-:W1:Y:S01]  /*cdf0*/  LDC R14, c[0x0][0x148] ;  /* 0x00005200ff0e7b82 */ /* 0x000e620000000800 */
[----:B--2---:R-:W-:-:S02]  /*ce00*/  IMAD R31, R13, R6, R4 ;  /* 0x000000060d1f7224 */ /* 0x004fc400078e0204 */
[----:B------:R-:W-:-:S05]  /*ce10*/  IMAD.MOV.U32 R6, RZ, RZ, 0x1 ;  /* 0x00000001ff067424 */ /* 0x000fca00078e00ff */
[----:B------:R-:W2:Y:S01]  /*ce20*/  LDC R21, c[0x0][0x600] ;  /* 0x00018000ff157b82 */ /* 0x000ea20000000800 */
[-CC-:B----4-:R-:W-:Y:S02]  /*ce30*/  SHF.R.U64 R13, R10, R20.reuse, R5.reuse ;  /* 0x000000140a0d7219 */ /* 0x190fe40000001205 */
[----:B------:R-:W-:-:S05]  /*ce40*/  SHF.R.U32.HI R4, RZ, R20, R5 ;  /* 0x00000014ff047219 */ /* 0x000fca0000011605 */
[----:B------:R-:W4:Y:S01]  /*ce50*/  LDC R24, c[0x0][0x648] ;  /* 0x00019200ff187b82 */ /* 0x000f220000000800 */
[-CC-:B0-----:R-:W-:Y:S02]  /*ce60*/  SHF.R.U64 R15, R13, R9.reuse, R4.reuse ;  /* 0x000000090d0f7219 */ /* 0x181fe40000001204 */
[-C--:B------:R-:W-:Y:S02]  /*ce70*/  SHF.L.U32 R8, R8, R9.reuse, RZ ;  /* 0x0000000908087219 */ /* 0x080fe400000006ff */
[-C--:B------:R-:W-:Y:S01]  /*ce80*/  SHF.R.U32.HI R5, RZ, R9.reuse, R4 ;  /* 0x00000009ff057219 */ /* 0x080fe20000011604 */
[----:B------:R-:W-:Y:S01]  /*ce90*/  IMAD.MOV.U32 R4, RZ, RZ, R15 ;  /* 0x000000ffff047224 */ /* 0x000fe200078e000f */
[----:B------:R-:W-:Y:S01]  /*cea0*/  SHF.L.U32 R20, R6, R9, RZ ;  /* 0x0000000906147219 */ /* 0x000fe200000006ff */
[----:B------:R-:W0:Y:S01]  /*ceb0*/  LDC R25, c[0x0][0x638] ;  /* 0x00018e00ff197b82 */ /* 0x000e220000000800 */
[----:B------:R-:W-:-:S07]  /*cec0*/  LOP3.LUT R26, RZ, R8, RZ, 0x33, !PT ;  /* 0x00000008ff1a7212 */ /* 0x000fce00078e33ff */
[----:B------:R-:W0:Y:S01]  /*ced0*/  LDC R27, c[0x0][0x610] ;  /* 0x00018400ff1b7b82 */ /* 0x000e220000000800 */
[----:B-1-3--:R-:W-:Y:S05]  /*cee0*/  @!P0 BRA `(.L_x_304) ;  /* 0x0000000000288947 */ /* 0x00afea0003800000 */
[----:B------:R-:W1:Y:S02]  /*cef0*/  LDC R4, c[0x0][0x64c] ;  /* 0x00019300ff047b82 */ /* 0x000e640000000800 */
[----:B-1----:R-:W-:-:S05]  /*cf00*/  IADD3 R9, P0, R15, R4, RZ ;  /* 0x000000040f097210 */ /* 0x002fca0007f1e0ff */
        /* <DEDUP_REMOVED lines=8> */
.L_x_304:
[----:B------:R-:W-:Y:S01]  /*cf90*/  ISETP.NE.AND P0, PT, R2, 0x1, PT ;  /* 0x000000010200780c */ /* 0x000fe20003f05270 */
[----:B--2---:R-:W-:Y:S01]  /*cfa0*/  VIADD R7, R21, 0xffffffff ;  /* 0xffffffff15077836 */ /* 0x004fe20000000000 */
[----:B----4-:R-:W-:Y:S01]  /*cfb0*/  SHF.R.U64 R5, R4, R24, R5 ;  /* 0x0000001804057219 */ /* 0x010fe20000001205 */
[----:B------:R-:W-:Y:S01]  /*cfc0*/  IMAD.MOV R12, RZ, RZ, -R12 ;  /* 0x000000ffff0c7224 */ /* 0x000fe200078e0a0c */
[----:B------:R-:W-:Y:S02]  /*cfd0*/  LOP3.LUT R4, R13, R26, RZ, 0xc0, !PT ;  /* 0x0000001a0d047212 */ /* 0x000fe400078ec0ff */
[----:B------:R-:W-:Y:S01]  /*cfe0*/  LOP3.LUT R10, R10, R7, RZ, 0xc0, !PT ;  /* 0x000000070a0a7212 */ /* 0x000fe200078ec0ff */
[----:B------:R-:W-:Y:S02]  /*cff0*/  IMAD.MOV R6, RZ, RZ, -R5 ;  /* 0x000000ffff067224 */ /* 0x000fe400078e0a05 */
[----:B------:R-:W-:-:S04]  /*d000*/  IMAD R4, R20, R5, R4 ;  /* 0x0000000514047224 */ /* 0x000fc800078e0204 */
[----:B------:R-:W-:Y:S02]  /*d010*/  @P0 IMAD R31, R14, R12, R3 ;  /* 0x0000000c0e1f0224 */ /* 0x000fe400078e0203 */
[----:B0-----:R-:W-:Y:S02]  /*d020*/  IMAD R3, R6, R25, R15 ;  /* 0x0000001906037224 */ /* 0x001fe400078e020f */
[----:B------:R-:W-:Y:S02]  /*d030*/  IMAD R31, R4, R27, R31 ;  /* 0x0000001b041f7224 */ /* 0x000fe400078e021f */
[----:B------:R-:W-:Y:S02]  /*d040*/  IMAD R4, R3, R21, R10 ;  /* 0x0000001503047224 */ /* 0x000fe400078e020a */
[----:B------:R-:W-:-:S03]  /*d050*/  IMAD.MOV.U32 R6, RZ, RZ, 0x1 ;  /* 0x00000001ff067424 */ /* 0x000fc600078e00ff */
[----:B------:R-:W-:Y:S02]  /*d060*/  SEL R30, R4, R31, !P0 ;  /* 0x0000001f041e7207 */ /* 0x000fe40004000000 */
[----:B------:R-:W-:-:S07]  /*d070*/  SEL R31, R31, R4, !P0 ;  /* 0x000000041f1f7207 */ /* 0x000fce0004000000 */
.L_x_302:
[----:B------:R-:W-:-:S08]  /*d080*/  NOP ;  /* 0x0000000000007918 */ /* 0x000fd00000000000 */
[----:B------:R-:W0:-:S00]  /*d090*/  USETMAXREG.DEALLOC.CTAPOOL 0x28 ;  /* 0x00000028000079c8 */ /* 0x000e0000080e0500 */
[----:B0-----:R-:W-:-:S13]  /*d0a0*/  ISETP.NE.AND P0, PT, R0, RZ, PT ;  /* 0x000000ff0000720c */ /* 0x001fda0003f05270 */
[----:B------:R-:W-:Y:S05]  /*d0b0*/  @P0 EXIT ;  /* 0x000000000000094d */ /* 0x000fea0003800000 */
[----:B------:R-:W-:Y:S01]  /*d0c0*/  LOP3.LUT P0, RZ, R6, 0xff, RZ, 0xc0, !PT ;  /* 0x000000ff06ff7812 */ /* 0x000fe2000780c0ff */
[----:B------:R-:W-:Y:S02]  /*d0d0*/  IMAD.MOV.U32 R27, RZ, RZ, 0x1 ;  /* 0x00000001ff1b7424 */ /* 0x000fe400078e00ff */
[----:B------:R-:W-:-:S10]  /*d0e0*/  IMAD.MOV.U32 R28, RZ, RZ, RZ ;  /* 0x000000ffff1c7224 */ /* 0x000fd400078e00ff */
[----:B------:R-:W-:Y:S05]  /*d0f0*/  @!P0 BRA `(.L_x_305) ;  /* 0x0000000c00e48947 */ /* 0x000fea0003800000 */
[----:B------:R-:W0:Y:S01]  /*d100*/  LDC R0, c[0x0][0x28c] ;  /* 0x0000a300ff007b82 */ /* 0x000e220000000800 */
[----:B------:R-:W-:Y:S01]  /*d110*/  ULDC UR41, c[0x0][0x658] ;  /* 0x0001960000297ab9 */ /* 0x000fe20000000800 */
[----:B------:R-:W-:Y:S01]  /*d120*/  UMOV UR5, 0xffffffff ;  /* 0xffffffff00057882 */ /* 0x000fe20000000000 */
[----:B------:R-:W-:Y:S01]  /*d130*/  ULDC UR4, c[0x0][0xc] ;  /* 0x0000030000047ab9 */ /* 0x000fe20000000800 */
[----:B------:R-:W-:Y:S01]  /*d140*/  USHF.L.U32 UR42, UR5, UR41, URZ ;  /* 0x00000029052a7299 */ /* 0x000fe2000800063f */
[C---:B------:R-:W-:Y:S01]  /*d150*/  LOP3.LUT P1, RZ, R18.reuse, 0x7f, RZ, 0xc0, !PT ;  /* 0x0000007f12ff7812 */ /* 0x040fe2000782c0ff */
[----:B------:R-:W-:Y:S01]  /*d160*/  UMOV UR6, 0x1 ;  /* 0x0000000100067882 */ /* 0x000fe20000000000 */
[----:B------:R-:W-:Y:S01]  /*d170*/  LOP3.LUT P0, RZ, R18, 0x1f, RZ, 0xc0, !PT ;  /* 0x0000001f12ff7812 */ /* 0x000fe2000780c0ff */
[----:B------:R-:W-:Y:S01]  /*d180*/  ULDC UR5, c[0x0][0x10] ;  /* 0x0000040000057ab9 */ /* 0x000fe20000000800 */
[----:B------:R-:W-:Y:S01]  /*d190*/  USHF.L.U32 UR41, UR6, UR41, URZ ;  /* 0x0000002906297299 */ /* 0x000fe2000800063f */
[----:B------:R-:W-:Y:S01]  /*d1a0*/  BSSY B7, `(.L_x_305) ;  /* 0x00000ee000077945 */ /* 0x000fe20003800000 */
[----:B------:R-:W-:Y:S01]  /*d1b0*/  UIMAD.WIDE.U32 UR4, UR4, UR5, URZ ;  /* 0x00000005040472a5 */ /* 0x000fe2000f8e003f */
[----:B------:R-:W-:Y:S01]  /*d1c0*/  PLOP3.LUT P0, PT, P0, P1, PT, 0x8a, 0x0 ;  /* 0x000000000000781c */ /* 0x000fe20000703172 */
[----:B------:R-:W-:Y:S01]  /*d1d0*/  ULDC UR6, c[0x0][0x14] ;  /* 0x0000050000067ab9 */ /* 0x000fe20000000800 */
[----:B------:R-:W-:Y:S01]  /*d1e0*/  P2R R4, PR, RZ, 0x2 ;  /* 0x00000002ff047803 */ /* 0x000fe20000000000 */
[----:B------:R-:W-:Y:S01]  /*d1f0*/  UIMAD.WIDE.U32 UR38, UR4, UR6, URZ ;  /* 0x00000006042672a5 */ /* 0x000fe2000f8e003f */
[----:B------:R-:W-:Y:S01]  /*d200*/  IMAD.MOV.U32 R24, RZ, RZ, 0x1 ;  /* 0x00000001ff187424 */ /* 0x000fe200078e00ff */
[----:B------:R-:W-:Y:S01]  /*d210*/  UIMAD UR43, UR5, UR6, URZ ;  /* 0x00000006052b72a4 */ /* 0x000fe2000f8e023f */
[----:B------:R-:W-:Y:S01]  /*d220*/  LOP3.LUT R26, R19, 0x2, RZ, 0xfc, !PT ;  /* 0x00000002131a7812 */ /* 0x000fe200078efcff */
[----:B------:R-:W-:Y:S01]  /*d230*/  IMAD.MOV.U32 R27, RZ, RZ, 0x1 ;  /* 0x00000001ff1b7424 */ /* 0x000fe200078e00ff */
[----:B------:R-:W-:Y:S01]  /*d240*/  P2R R32, PR, RZ, 0x1 ;  /* 0x00000001ff207803 */ /* 0x000fe20000000000 */
[----:B------:R-:W-:Y:S01]  /*d250*/  IMAD.MOV.U32 R28, RZ, RZ, RZ ;  /* 0x000000ffff1c7224 */ /* 0x000fe200078e00ff */
[----:B------:R-:W-:Y:S01]  /*d260*/  ULDC UR40, c[0x0][0x600] ;  /* 0x0001800000287ab9 */ /* 0x000fe20000000800 */
[----:B------:R-:W-:Y:S01]  /*d270*/  ULOP3.LUT UR42, URZ, UR42, URZ, 0x33, !UPT ;  /* 0x0000002a3f2a7292 */ /* 0x000fe2000f8e333f */
[----:B0-----:R-:W-:Y:S01]  /*d280*/  VIADD R0, R0, 0x7f ;  /* 0x0000007f00007836 */ /* 0x001fe20000000000 */
[----:B------:R-:W-:-:S02]  /*d290*/  UIADD3 UR40, UR40, -0x1, URZ ;  /* 0xffffffff28287890 */ /* 0x000fc4000fffe03f */
[----:B------:R-:W-:Y:S02]  /*d2a0*/  UIADD3 UR43, UR39, UR43, URZ ;  /* 0x0000002b272b7290 */ /* 0x000fe4000fffe03f */
[----:B------:R-:W-:Y:S01]  /*d2b0*/  SHF.R.S32.HI R3, RZ, 0x1f, R0 ;  /* 0x0000001fff037819 */ /* 0x000fe20000011400 */
[----:B------:R-:W-:-:S03]  /*d2c0*/  ULDC.64 UR36, c[0x0][0x198] ;  /* 0x0000660000247ab9 */ /* 0x000fc60000000a00 */
[----:B------:R-:W-:-:S04]  /*d2d0*/  LEA.HI R3, R3, R0, RZ, 0x7 ;  /* 0x0000000003037211 */ /* 0x000fc800078f38ff */
[----:B------:R-:W-:-:S05]  /*d2e0*/  SHF.R.S32.HI R25, RZ, 0x7, R3 ;  /* 0x00000007ff197819 */ /* 0x000fca0000011403 */
[----:B------:R-:W-:-:S07]  /*d2f0*/  VIADD R23, R25, 0x1 ;  /* 0x0000000119177836 */ /* 0x000fce0000000000 */
.L_x_319:
[----:B------:R-:W-:-:S03]  /*d300*/  UMOV UR4, 0xffffffff ;  /* 0xffffffff00047882 */ /* 0x000fc60000000000 */
[----:B------:R-:W-:Y:S05]  /*d310*/  BRA.DIV UR4, `(.L_x_306) ;  /* 0x0000001204747947 */ /* 0x000fea000b800000 */
[----:B------:R-:W-:-:S13]  /*d320*/  ELECT P6, URZ, PT ;  /* 0x00000000003f782f */ /* 0x000fda00038c0000 */
.L_x_332:
[----:B------:R-:W-:Y:S04]  /*d330*/  BSSY B6, `(.L_x_307) ;  /* 0x0000062000067945 */ /* 0x000fe80003800000 */
[----:B------:R-:W-:Y:S05]  /*d340*/  @!P6 BRA `(.L_x_308) ;  /* 0x000000040080e947 */ /* 0x000fea0003800000 */
[----:B------:R-:W0:Y:S01]  /*d350*/  S2R R3, SR_CgaCtaId ;  /* 0x0000000000037919 */ /* 0x000e220000008800 */
[----:B------:R-:W-:-:S04]  /*d360*/  MOV R22, 0x400 ;  /* 0x0000040000167802 */ /* 0x000fc80000000f00 */
[----:B0-----:R-:W-:-:S05]  /*d370*/  LEA R22, R3, R22, 0x18 ;  /* 0x0000001603167211 */ /* 0x001fca00078ec0ff */
[----:B------:R-:W-:-:S05]  /*d380*/  VIADD R0, R22, 0x800 ;  /* 0x0000080016007836 */ /* 0x000fca0000000000 */
[----:B------:R-:W-:-:S13]  /*d390*/  LOP3.LUT P0, RZ, R0, 0x3ff, RZ, 0xc0, !PT ;  /* 0x000003ff00ff7812 */ /* 0x000fda000780c0ff */
[----:B------:R-:W-:Y:S05]  /*d3a0*/  @!P0 BRA `(.L_x_309) ;  /* 0x0000000000408947 */ /* 0x000fea0003800000 */
[----:B------:R-:W-:Y:S01]  /*d3b0*/  MOV R14, 0x0 ;  /* 0x00000000000e7802 */ /* 0x000fe20000000f00 */
[----:B------:R-:W-:Y:S01]  /*d3c0*/  ULDC.64 UR4, c[0x4][0x70] ;  /* 0x01001c0000047ab9 */ /* 0x000fe20000000a00 */
[----:B------:R-:W-:Y:S01]  /*d3d0*/  ULDC.64 UR6, c[0x4][0x8] ;  /* 0x0100020000067ab9 */ /* 0x000fe20000000a00 */
[----:B------:R-:W-:Y:S02]  /*d3e0*/  IMAD.U32 R4, RZ, RZ, UR4 ;  /* 0x00000004ff047e24 */ /* 0x000fe4000f8e00ff */
[----:B------:R-:W-:Y:S01]  /*d3f0*/  IMAD.U32 R5, RZ, RZ, UR5 ;  /* 0x00000005ff057e24 */ /* 0x000fe2000f8e00ff */
[----:B------:R-:W0:Y:S01]  /*d400*/  LDC.64 R14, c[0x4][R14] ;  /* 0x010000000e0e7b82 */ /* 0x000e220000000a00 */
[----:B------:R-:W-:Y:S01]  /*d410*/  ULDC.64 UR4, c[0x4][0x78] ;  /* 0x01001e0000047ab9 */ /* 0x000fe20000000a00 */
[----:B------:R-:W-:Y:S02]  /*d420*/  IMAD.U32 R10, RZ, RZ, UR6 ;  /* 0x00000006ff0a7e24 */ /* 0x000fe4000f8e00ff */
[----:B------:R-:W-:-:S02]  /*d430*/  IMAD.U32 R6, RZ, RZ, UR4 ;  /* 0x00000004ff067e24 */ /* 0x000fc4000f8e00ff */
[----:B------:R-:W-:Y:S02]  /*d440*/  IMAD.U32 R7, RZ, RZ, UR5 ;  /* 0x00000005ff077e24 */ /* 0x000fe4000f8e00ff */
[----:B------:R-:W-:Y:S02]  /*d450*/  IMAD.U32 R11, RZ, RZ, UR7 ;  /* 0x00000007ff0b7e24 */ /* 0x000fe4000f8e00ff */
[----:B------:R-:W-:Y:S02]  /*d460*/  IMAD.MOV.U32 R8, RZ, RZ, 0x70 ;  /* 0x00000070ff087424 */ /* 0x000fe400078e00ff */
[----:B------:R-:W-:Y:S02]  /*d470*/  IMAD.MOV.U32 R12, RZ, RZ, 0x1 ;  /* 0x00000001ff0c7424 */ /* 0x000fe400078e00ff */
[----:B------:R-:W-:-:S07]  /*d480*/  IMAD.MOV.U32 R13, RZ, RZ, RZ ;  /* 0x000000ffff0d7224 */ /* 0x000fce00078e00ff */
[----:B------:R-:W-:-:S07]  /*d490*/  LEPC R20, `(.L_x_309) ;  /* 0x000000001014794e */ /* 0x000fce0000000000 */
[----:B0-----:R-:W-:Y:S05]  /*d4a0*/  CALL.ABS.NOINC R14 ;  /* 0x000000000e007343 */ /* 0x001fea0003c00000 */
.L_x_309:
        /* <DEDUP_REMOVED lines=19> */
.L_x_310:
[----:B------:R-:W0:Y:S02]  /*d5e0*/  LDC R0, c[0x0][0x28c] ;  /* 0x0000a300ff007b82 */ /* 0x000e240000000800 */
[----:B0-----:R-:W-:-:S13]  /*d5f0*/  ISETP.GE.AND P0, PT, R0, 0x1, PT ;  /* 0x000000010000780c */ /* 0x001fda0003f06270 */
[----:B------:R-:W-:Y:S05]  /*d600*/  @!P0 BRA `(.L_x_308) ;  /* 0x0000000000d08947 */ /* 0x000fea0003800000 */
[----:B------:R-:W-:Y:S02]  /*d610*/  IMAD.SHL.U32 R30, R30, 0x100, RZ ;  /* 0x000001001e1e7824 */ /* 0x000fe400078e00ff */
[----:B------:R-:W-:Y:S02]  /*d620*/  IMAD.SHL.U32 R31, R31, 0x80, RZ ;  /* 0x000000801f1f7824 */ /* 0x000fe400078e00ff */
[----:B------:R-:W-:Y:S02]  /*d630*/  IMAD.MOV.U32 R8, RZ, RZ, RZ ;  /* 0x000000ffff087224 */ /* 0x000fe400078e00ff */
[----:B------:R-:W-:Y:S02]  /*d640*/  IMAD.MOV.U32 R0, RZ, RZ, R23 ;  /* 0x000000ffff007224 */ /* 0x000fe400078e0017 */
[----:B------:R-:W-:Y:S02]  /*d650*/  IMAD.MOV.U32 R3, RZ, RZ, R27 ;  /* 0x000000ffff037224 */ /* 0x000fe400078e001b */
[----:B------:R-:W-:-:S07]  /*d660*/  IMAD.MOV.U32 R5, RZ, RZ, R28 ;  /* 0x000000ffff057224 */ /* 0x000fce00078e001c */
.L_x_314:
[----:B------:R-:W-:Y:S01]  /*d670*/  IMAD R7, R5, 0x8, R22 ;  /* 0x0000000805077824 */ /* 0x000fe200078e0216 */
[----:B------:R-:W-:Y:S02]  /*d680*/  SHF.L.U32 R4, R3, 0x1f, RZ ;  /* 0x0000001f03047819 */ /* 0x000fe400000006ff */
[----:B------:R-:W-:Y:S02]  /*d690*/  LOP3.LUT P1, RZ, R18, 0x7f, RZ, 0xc0, !PT ;  /* 0x0000007f12ff7812 */ /* 0x000fe4000782c0ff */
[----:B------:R-:W0:Y:S11]  /*d6a0*/  SYNCS.PHASECHK.TRANS64.TRYWAIT P0, [R7+URZ+0x20], R4 ;  /* 0x00002004070075a7 */ /* 0x000e36000800017f */
[----:B------:R-:W1:Y:S01]  /*d6b0*/  @!P1 LDC R6, c[0x0][0x500] ;  /* 0x00014000ff069b82 */ /* 0x000e620000000800 */
[----:B0-----:R-:W-:Y:S05]  /*d6c0*/  @!P0 BRA `(.L_x_311) ;  /* 0x0000000c00a88947 */ /* 0x001fea0003800000 */
.L_x_333:
[----:B------:R-:W-:Y:S02]  /*d6d0*/  LOP3.LUT P0, RZ, R18, 0x7f, RZ, 0xc0, !PT ;  /* 0x0000007f12ff7812 */ /* 0x000fe4000780c0ff */
[----:B0-----:R-:W-:-:S11]  /*d6e0*/  PRMT R4, R26, 0x9910, RZ ;  /* 0x000099101a047816 */ /* 0x001fd600000000ff */
[----:B-1----:R0:W-:Y:S01]  /*d6f0*/  @!P0 SYNCS.ARRIVE.TRANS64 RZ, [R7+URZ], R6 ;  /* 0x0000000607ff89a7 */ /* 0x0021e2000800003f */
[----:B------:R-:W-:-:S13]  /*d700*/  ISETP.NE.AND P0, PT, R4, 0x2, PT ;  /* 0x000000020400780c */ /* 0x000fda0003f05270 */
[----:B0-----:R-:W-:Y:S05]  /*d710*/  @P0 BRA `(.L_x_312) ;  /* 0x0000000000040947 */ /* 0x001fea0003800000 */
[----:B------:R-:W-:Y:S01]  /*d720*/  BPT.TRAP 0x1 ;  /* 0x000000040000795c */ /* 0x000fe20000300000 */
.L_x_312:
[----:B------:R-:W-:-:S13]  /*d730*/  ISETP.NE.AND P0, PT, R32, RZ, PT ;  /* 0x000000ff2000720c */ /* 0x000fda0003f05270 */
[----:B------:R-:W-:Y:S05]  /*d740*/  @P0 BRA `(.L_x_313) ;  /* 0x0000000000040947 */ /* 0x000fea0003800000 */
[----:B------:R-:W-:Y:S01]  /*d750*/  BPT.TRAP 0x1 ;  /* 0x000000040000795c */ /* 0x000fe20000300000 */
.L_x_313:
[--C-:B------:R-:W-:Y:S01]  /*d760*/  IMAD R4, R5, 0x4000, R22.reuse ;  /* 0x0000400005047824 */ /* 0x100fe200078e0216 */
[----:B------:R-:W-:Y:S01]  /*d770*/  R2UR UR17, R7 ;  /* 0x00000000071172ca */ /* 0x000fe200000e0000 */
[----:B------:R-:W-:Y:S01]  /*d780*/  IMAD R6, R5, 0x8000, R22 ;  /* 0x0000800005067824 */ /* 0x000fe200078e0216 */
[----:B------:R-:W-:Y:S01]  /*d790*/  R2UR UR19, R8 ;  /* 0x00000000081372ca */ /* 0x000fe200000e0000 */
[----:B------:R-:W-:Y:S01]  /*d7a0*/  VIADD R0, R0, 0xffffffff ;  /* 0xffffffff00007836 */ /* 0x000fe20000000000 */
[----:B------:R-:W-:Y:S01]  /*d7b0*/  R2UR UR16, R4 ;  /* 0x00000000041072ca */ /* 0x000fe200000e0000 */
[----:B------:R-:W-:Y:S01]  /*d7c0*/  UIADD3 UR4, UP0, UR36, 0xf0, URZ ;  /* 0x000000f024047890 */ /* 0x000fe2000ff1e03f */
[----:B------:R-:W-:Y:S01]  /*d7d0*/  R2UR UR8, R6 ;  /* 0x00000000060872ca */ /* 0x000fe200000e0000 */
[----:B------:R-:W-:Y:S01]  /*d7e0*/  UIADD3 UR14, UP1, UR36, 0x1f0, URZ ;  /* 0x000001f0240e7890 */ /* 0x000fe2000ff3e03f */
[----:B------:R-:W-:Y:S01]  /*d7f0*/  R2UR UR20, R29 ;  /* 0x000000001d1472ca */ /* 0x000fe200000e0000 */
[----:B------:R-:W-:Y:S01]  /*d800*/  UIADD3.X UR5, URZ, UR37, URZ, UP0, !UPT ;  /* 0x000000253f057290 */ /* 0x000fe200087fe43f */
[----:B------:R-:W-:Y:S01]  /*d810*/  R2UR UR18, R31 ;  /* 0x000000001f1272ca */ /* 0x000fe200000e0000 */
[----:B------:R-:W-:Y:S01]  /*d820*/  VIADD R5, R5, 0x1 ;  /* 0x0000000105057836 */ /* 0x000fe20000000000 */
[----:B------:R-:W-:Y:S01]  /*d830*/  R2UR UR11, R30 ;  /* 0x000000001e0b72ca */ /* 0x000fe200000e0000 */
[----:B------:R-:W-:Y:S01]  /*d840*/  UIADD3.X UR15, URZ, UR37, URZ, UP1, !UPT ;  /* 0x000000253f0f7290 */ /* 0x000fe20008ffe43f */
[----:B------:R-:W-:Y:S01]  /*d850*/  ISETP.GT.AND P1, PT, R0, 0x1, PT ;  /* 0x000000010000780c */ /* 0x000fe20003f24270 */
[----:B------:R-:W-:Y:S01]  /*d860*/  UMOV UR6, 0x0 ;  /* 0x0000000000067882 */ /* 0x000fe20000000000 */
[----:B------:R-:W-:Y:S01]  /*d870*/  ISETP.NE.AND P0, PT, R5, 0x4, PT ;  /* 0x000000040500780c */ /* 0x000fe20003f05270 */
[----:B------:R-:W-:Y:S01]  /*d880*/  UIADD3 UR16, UR16, 0x800, URZ ;  /* 0x0000080010107890 */ /* 0x000fe2000fffe03f */
[----:B------:R-:W-:Y:S01]  /*d890*/  VIADD R8, R8, 0x80 ;  /* 0x0000008008087836 */ /* 0x000fe20000000000 */
[----:B------:R-:W-:Y:S01]  /*d8a0*/  UIADD3 UR8, UR8, 0x10800, URZ ;  /* 0x0001080008087890 */ /* 0x000fe2000fffe03f */
[----:B------:R-:W-:Y:S01]  /*d8b0*/  SEL R4, RZ, 0x1, P0 ;  /* 0x00000001ff047807 */ /* 0x000fe20000000000 */
[----:B------:R-:W-:Y:S01]  /*d8c0*/  UMOV UR7, 0x10000000 ;  /* 0x1000000000077882 */ /* 0x000fe20000000000 */
[----:B------:R-:W-:Y:S01]  /*d8d0*/  UMOV UR9, UR17 ;  /* 0x0000001100097c82 */ /* 0x000fe20008000000 */
[----:B------:R-:W-:Y:S01]  /*d8e0*/  UMOV UR10, UR19 ;  /* 0x00000013000a7c82 */ /* 0x000fe20008000000 */
[----:B------:R-:W-:Y:S01]  /*d8f0*/  UMOV UR12, UR20 ;  /* 0x00000014000c7c82 */ /* 0x000fe20008000000 */
[----:B------:R-:W-:Y:S01]  /*d900*/  LOP3.LUT R3, R3, R4, RZ, 0x3c, !PT ;  /* 0x0000000403037212 */ /* 0x000fe200078e3cff */
[----:B------:R0:W-:Y:S01]  /*d910*/  UTMALDG.3D [UR16], [UR4], desc[UR6] ;  /* 0x00000610040075b4 */ /* 0x0001e20008011000 */
[----:B------:R-:W-:Y:S01]  /*d920*/  SEL R5, R5, RZ, P0 ;  /* 0x000000ff05057207 */ /* 0x000fe20000000000 */
[----:B------:R0:W-:Y:S02]  /*d930*/  UTMALDG.3D [UR8], [UR14], desc[UR6] ;  /* 0x000006080e0075b4 */ /* 0x0001e40008011000 */
[----:B0-----:R-:W-:Y:S05]  /*d940*/  @P1 BRA `(.L_x_314) ;  /* 0xfffffffc00481947 */ /* 0x001fea000383ffff */
.L_x_308:
[----:B------:R-:W-:Y:S05]  /*d950*/  BSYNC B6 ;  /* 0x0000000000067941 */ /* 0x000fea0003800000 */
.L_x_307:
[----:B------:R-:W-:Y:S01]  /*d960*/  LOP3.LUT P1, RZ, R24, 0xff, RZ, 0xc0, !PT ;  /* 0x000000ff18ff7812 */ /* 0x000fe2000782c0ff */
[----:B------:R-:W-:Y:S01]  /*d970*/  IMAD.IADD R28, R25, 0x1, R28 ;  /* 0x00000001191c7824 */ /* 0x000fe200078e021c */
[----:B------:R-:W-:Y:S01]  /*d980*/  IADD3 R16, P2, R16, UR38, RZ ;  /* 0x0000002610107c10 */ /* 0x000fe2000ff5e0ff */
[----:B------:R-:W-:Y:S01]  /*d990*/  ULDC.64 UR4, c[0x0][0x650] ;  /* 0x0001940000047ab9 */ /* 0x000fe20000000a00 */
[----:B------:R-:W-:Y:S01]  /*d9a0*/  BSSY B0, `(.L_x_315) ;  /* 0x000006b000007945 */ /* 0x000fe20003800000 */
[----:B------:R-:W-:Y:S01]  /*d9b0*/  IMAD.MOV.U32 R31, RZ, RZ, -0x1 ;  /* 0xffffffffff1f7424 */ /* 0x000fe200078e00ff */
[----:B------:R-:W-:Y:S01]  /*d9c0*/  SHF.R.U32.HI R0, RZ, 0x2, R28 ;  /* 0x00000002ff007819 */ /* 0x000fe2000001161c */
[----:B------:R-:W-:Y:S01]  /*d9d0*/  IMAD.MOV.U32 R30, RZ, RZ, -0x1 ;  /* 0xffffffffff1e7424 */ /* 0x000fe200078e00ff */
[----:B------:R-:W-:Y:S01]  /*d9e0*/  ISETP.GT.U32.AND P0, PT, R28, 0x3, PT ;  /* 0x000000031c00780c */ /* 0x000fe20003f04070 */
[----:B------:R-:W-:Y:S01]  /*d9f0*/  IMAD.MOV.U32 R29, RZ, RZ, -0x1 ;  /* 0xffffffffff1d7424 */ /* 0x000fe200078e00ff */
[----:B------:R-:W-:-:S02]  /*da00*/  LOP3.LUT R0, R0, 0x1, RZ, 0xc0, !PT ;  /* 0x0000000100007812 */ /* 0x000fc400078ec0ff */
[----:B------:R-:W-:Y:S01]  /*da10*/  ISETP.LT.U32.AND P0, PT, R25, 0x4, P0 ;  /* 0x000000041900780c */ /* 0x000fe20000701070 */
[----:B------:R-:W0:Y:S01]  /*da20*/  @P1 S2R R4, SR_CgaCtaId ;  /* 0x0000000000041919 */ /* 0x000e220000008800 */
[----:B------:R-:W-:Y:S02]  /*da30*/  @P1 MOV R3, 0x400 ;  /* 0x0000040000031802 */ /* 0x000fe40000000f00 */
[----:B------:R-:W-:Y:S02]  /*da40*/  IADD3.X R17, R17, UR43, RZ, P2, !PT ;  /* 0x0000002b11117c10 */ /* 0x000fe400097fe4ff */
[----:B------:R-:W-:Y:S02]  /*da50*/  ISETP.GE.U32.AND P2, PT, R16, UR4, PT ;  /* 0x0000000410007c0c */ /* 0x000fe4000bf46070 */
[----:B------:R-:W-:Y:S02]  /*da60*/  LOP3.LUT R28, R28, 0x3, RZ, 0xc0, !PT ;  /* 0x000000031c1c7812 */ /* 0x000fe400078ec0ff */
[----:B------:R-:W-:-:S02]  /*da70*/  PRMT R24, RZ, 0x7610, R24 ;  /* 0x00007610ff187816 */ /* 0x000fc40000000018 */
[----:B0-----:R-:W-:-:S04]  /*da80*/  @P1 LEA R3, R4, R3, 0x18 ;  /* 0x0000000304031211 */ /* 0x001fc800078ec0ff */
[----:B------:R0:W-:Y:S01]  /*da90*/  @P1 SYNCS.ARRIVE.TRANS64.A1T0 RZ, [R3+URZ+0x58], RZ ;  /* 0x000058ff03ff19a7 */ /* 0x0001e2000810003f */
[----:B------:R-:W-:Y:S02]  /*daa0*/  ISETP.NE.U32.AND P1, PT, R0, 0x1, PT ;  /* 0x000000010000780c */ /* 0x000fe40003f25070 */
[----:B------:R-:W-:Y:S02]  /*dab0*/  SEL R0, RZ, 0x1, !P0 ;  /* 0x00000001ff007807 */ /* 0x000fe40004000000 */
[----:B------:R-:W-:Y:S02]  /*dac0*/  ISETP.GE.U32.AND.EX P0, PT, R17, UR5, PT, P2 ;  /* 0x0000000511007c0c */ /* 0x000fe4000bf06120 */
[----:B------:R-:W-:-:S04]  /*dad0*/  ISETP.GT.U32.AND P1, PT, R25, 0x3, !P1 ;  /* 0x000000031900780c */ /* 0x000fc80004f24070 */
[----:B0-----:R-:W-:-:S04]  /*dae0*/  SEL R3, RZ, 0x1, !P1 ;  /* 0x00000001ff037807 */ /* 0x001fc80004800000 */
[--C-:B------:R-:W-:Y:S02]  /*daf0*/  LOP3.LUT R27, R3, R27, R0.reuse, 0x96, !PT ;  /* 0x0000001b031b7212 */ /* 0x100fe400078e9600 */
[----:B------:R-:W-:Y:S01]  /*db00*/  PRMT R0, RZ, 0x7610, R0 ;  /* 0x00007610ff007816 */ /* 0x000fe20000000000 */
[----:B------:R-:W-:Y:S06]  /*db10*/  @P0 BRA `(.L_x_316) ;  /* 0x00000004004c0947 */ /* 0x000fec0003800000 */
[----:B------:R-:W-:Y:S01]  /*db20*/  ULDC.64 UR4, c[0x0][0x628] ;  /* 0x00018a0000047ab9 */ /* 0x000fe20000000a00 */
[----:B------:R-:W0:Y:S01]  /*db30*/  S2R R10, SR_CTAID.X ;  /* 0x00000000000a7919 */ /* 0x000e220000002500 */
[----:B------:R-:W-:Y:S01]  /*db40*/  ISETP.NE.U32.AND P0, PT, RZ, UR4, PT ;  /* 0x00000004ff007c0c */ /* 0x000fe2000bf05070 */
[----:B------:R-:W-:Y:S01]  /*db50*/  ULDC UR7, c[0x0][0x630] ;  /* 0x00018c0000077ab9 */ /* 0x000fe20000000800 */
[----:B------:R-:W-:Y:S01]  /*db60*/  IMAD.MOV.U32 R4, RZ, RZ, R16 ;  /* 0x000000ffff047224 */ /* 0x000fe200078e0010 */
[----:B------:R-:W1:Y:S01]  /*db70*/  S2R R0, SR_CTAID.Y ;  /* 0x0000000000007919 */ /* 0x000e620000002600 */
[----:B------:R-:W-:Y:S01]  /*db80*/  ISETP.NE.AND.EX P0, PT, RZ, UR5, PT, P0 ;  /* 0x00000005ff007c0c */ /* 0x000fe2000bf05300 */
[----:B------:R-:W-:-:S12]  /*db90*/  IMAD.MOV.U32 R5, RZ, RZ, R17 ;  /* 0x000000ffff057224 */ /* 0x000fd800078e0011 */
[----:B------:R-:W-:Y:S05]  /*dba0*/  @!P0 BRA `(.L_x_317) ;  /* 0x0000000000288947 */ /* 0x000fea0003800000 */
[----:B------:R-:W-:Y:S02]  /*dbb0*/  ULDC UR6, c[0x0][0x634] ;  /* 0x00018d0000067ab9 */ /* 0x000fe40000000800 */
[----:B------:R-:W-:-:S05]  /*dbc0*/  IADD3 R9, P0, R16, UR6, RZ ;  /* 0x0000000610097c10 */ /* 0x000fca000ff1e0ff */
[----:B------:R-:W-:-:S04]  /*dbd0*/  IMAD.X R3, RZ, RZ, R17, P0 ;  /* 0x000000ffff037224 */ /* 0x000fc800000e0611 */
[----:B------:R-:W-:-:S04]  /*dbe0*/  IMAD.WIDE.U32 R6, R3, UR4, RZ ;  /* 0x0000000403067c25 */ /* 0x000fc8000f8e00ff */
[----:B------:R-:W-:-:S04]  /*dbf0*/  IMAD.WIDE.U32 R6, P0, R9, UR5, R6 ;  /* 0x0000000509067c25 */ /* 0x000fc8000f800006 */
[----:B------:R-:W-:-:S04]  /*dc00*/  IMAD.WIDE.U32 R8, R9, UR4, RZ ;  /* 0x0000000409087c25 */ /* 0x000fc8000f8e00ff */
[----:B------:R-:W-:Y:S01]  /*dc10*/  IMAD.X R5, RZ, RZ, RZ, P0 ;  /* 0x000000ffff057224 */ /* 0x000fe200000e06ff */
[----:B------:R-:W-:Y:S01]  /*dc20*/  IADD3 RZ, P0, R9, R6, RZ ;  /* 0x0000000609ff7210 */ /* 0x000fe20007f1e0ff */
[----:B------:R-:W-:-:S04]  /*dc30*/  IMAD.MOV.U32 R4, RZ, RZ, R7 ;  /* 0x000000ffff047224 */ /* 0x000fc800078e0007 */
[----:B------:R-:W-:-:S08]  /*dc40*/  IMAD.WIDE.U32.X R4, R3, UR5, R4, P0 ;  /* 0x0000000503047c25 */ /* 0x000fd000080e0404 */
.L_x_317:
[--C-:B------:R-:W-:Y:S01]  /*dc50*/  SHF.R.U64 R29, R4, UR7, R5.reuse ;  /* 0x00000007041d7c19 */ /* 0x100fe20008001205 */
[----:B------:R-:W-:Y:S01]  /*dc60*/  ULDC.64 UR4, c[0x0][0x620] ;  /* 0x0001880000047ab9 */ /* 0x000fe20000000a00 */
[----:B------:R-:W-:Y:S01]  /*dc70*/  SHF.R.U32.HI R3, RZ, UR7, R5 ;  /* 0x00000007ff037c19 */ /* 0x000fe20008011605 */
[----:B------:R-:W2:Y:S01]  /*dc80*/  LDC R15, c[0x0][0x144] ;  /* 0x00005100ff0f7b82 */ /* 0x000ea20000000800 */
[----:B------:R-:W-:Y:S01]  /*dc90*/  IADD3 R6, P0, RZ, -R29, RZ ;  /* 0x8000001dff067210 */ /* 0x000fe20007f1e0ff */
[----:B------:R-:W-:Y:S01]  /*dca0*/  ULDC.64 UR8, c[0x0][0x640] ;  /* 0x0001900000087ab9 */ /* 0x000fe20000000a00 */
[----:B0-----:R-:W-:Y:S01]  /*dcb0*/  I2FP.F32.U32 R7, R10 ;  /* 0x0000000a00077245 */ /* 0x001fe20000201000 */
[----:B------:R-:W-:Y:S02]  /*dcc0*/  ULDC UR6, c[0x0][0x608] ;  /* 0x0001820000067ab9 */ /* 0x000fe40000000800 */
[----:B------:R-:W-:Y:S01]  /*dcd0*/  IMAD.X R3, RZ, RZ, ~R3, P0 ;  /* 0x000000ffff037224 */ /* 0x000fe200000e0e03 */
[----:B------:R-:W-:Y:S01]  /*dce0*/  ISETP.NE.U32.AND P0, PT, RZ, UR8, PT ;  /* 0x00000008ff007c0c */ /* 0x000fe2000bf05070 */
[----:B------:R-:W-:Y:S01]  /*dcf0*/  IMAD.WIDE.U32 R4, R6, UR4, R16 ;  /* 0x0000000406047c25 */ /* 0x000fe2000f8e0010 */
[----:B------:R-:W0:Y:S02]  /*dd00*/  LDC R9, c[0x0][0x148] ;  /* 0x00005200ff097b82 */ /* 0x000e240000000800 */
[----:B------:R-:W-:Y:S01]  /*dd10*/  ISETP.NE.AND.EX P0, PT, RZ, UR9, PT, P0 ;  /* 0x00000009ff007c0c */ /* 0x000fe2000bf05300 */
[----:B------:R-:W-:Y:S01]  /*dd20*/  IMAD R3, R3, UR4, RZ ;  /* 0x0000000403037c24 */ /* 0x000fe2000f8e02ff */
[----:B------:R-:W-:-:S02]  /*dd30*/  ULDC UR4, c[0x0][0x150] ;  /* 0x0000540000047ab9 */ /* 0x000fc40000000800 */
[----:B------:R-:W-:Y:S01]  /*dd40*/  FMUL R7, R7, UR4 ;  /* 0x0000000407077c20 */ /* 0x000fe20008400000 */
[----:B------:R-:W-:Y:S01]  /*dd50*/  IMAD R3, R6, UR5, R3 ;  /* 0x0000000506037c24 */ /* 0x000fe2000f8e0203 */
[----:B------:R-:W-:Y:S01]  /*dd60*/  ULDC UR4, c[0x0][0x618] ;  /* 0x0001860000047ab9 */ /* 0x000fe20000000800 */
[----:B------:R-:W-:Y:S02]  /*dd70*/  ULDC UR5, c[0x0][0x154] ;  /* 0x0000550000057ab9 */ /* 0x000fe40000000800 */
[----:B------:R-:W-:Y:S01]  /*dd80*/  IMAD.IADD R5, R5, 0x1, R3 ;  /* 0x0000000105057824 */ /* 0x000fe200078e0203 */
[----:B------:R-:W3:Y:S04]  /*dd90*/  F2I.U32.TRUNC.NTZ R7, R7 ;  /* 0x0000000700077305 */ /* 0x000ee8000020f000 */
[----:B------:R-:W-:-:S02]  /*dda0*/  SHF.R.U64 R3, R4, UR4, R5 ;  /* 0x0000000404037c19 */ /* 0x000fc40008001205 */
[----:B-1----:R-:W-:-:S05]  /*ddb0*/  I2FP.F32.U32 R4, R0 ;  /* 0x0000000000047245 */ /* 0x002fca0000201000 */
[----:B------:R-:W-:Y:S01]  /*ddc0*/  FMUL R12, R4, UR5 ;  /* 0x00000005040c7c20 */ /* 0x000fe20008400000 */
[----:B------:R-:W-:Y:S01]  /*ddd0*/  SHF.R.U32.HI R4, RZ, UR4, R5 ;  /* 0x00000004ff047c19 */ /* 0x000fe20008011605 */
[----:B------:R-:W-:Y:S01]  /*dde0*/  ULDC UR4, c[0x0][0x658] ;  /* 0x0001960000047ab9 */ /* 0x000fe20000000800 */
[----:B---3--:R-:W-:Y:S02]  /*ddf0*/  IMAD.MOV R7, RZ, RZ, -R7 ;  /* 0x000000ffff077224 */ /* 0x008fe400078e0a07 */
[--C-:B------:R-:W-:Y:S01]  /*de00*/  SHF.R.U64 R11, R3, UR6, R4.reuse ;  /* 0x00000006030b7c19 */ /* 0x100fe20008001204 */
[----:B------:R-:W1:Y:S01]  /*de10*/  F2I.U32.TRUNC.NTZ R12, R12 ;  /* 0x0000000c000c7305 */ /* 0x000e62000020f000 */
[----:B------:R-:W-:Y:S01]  /*de20*/  SHF.R.U32.HI R4, RZ, UR6, R4 ;  /* 0x00000006ff047c19 */ /* 0x000fe20008011604 */
[----:B--2---:R-:W-:-:S03]  /*de30*/  IMAD R10, R15, R7, R10 ;  /* 0x000000070f0a7224 */ /* 0x004fc600078e020a */
[--C-:B------:R-:W-:Y:S02]  /*de40*/  SHF.R.U64 R8, R11, UR4, R4.reuse ;  /* 0x000000040b087c19 */ /* 0x100fe40008001204 */
[----:B------:R-:W-:-:S03]  /*de50*/  SHF.R.U32.HI R13, RZ, UR4, R4 ;  /* 0x00000004ff0d7c19 */ /* 0x000fc60008011604 */
[----:B------:R-:W-:Y:S02]  /*de60*/  IMAD.MOV.U32 R4, RZ, RZ, R8 ;  /* 0x000000ffff047224 */ /* 0x000fe400078e0008 */
[----:B------:R-:W-:Y:S01]  /*de70*/  IMAD.MOV.U32 R5, RZ, RZ, R13 ;  /* 0x000000ffff057224 */ /* 0x000fe200078e000d */
[----:B01----:R-:W-:Y:S06]  /*de80*/  @!P0 BRA `(.L_x_318) ;  /* 0x0000000000288947 */ /* 0x003fec0003800000 */
[----:B------:R-:W-:Y:S02]  /*de90*/  ULDC UR4, c[0x0][0x64c] ;  /* 0x0001930000047ab9 */ /* 0x000fe40000000800 */
[----:B------:R-:W-:-:S05]  /*dea0*/  IADD3 R5, P0, R8, UR4, RZ ;  /* 0x0000000408057c10 */ /* 0x000fca000ff1e0ff */
[----:B------:R-:W-:-:S04]  /*deb0*/  IMAD.X R13, RZ, RZ, R13, P0 ;  /* 0x000000ffff0d7224 */ /* 0x000fc800000e060d */
[----:B------:R-:W-:-:S04]  /*dec0*/  IMAD.WIDE.U32 R6, R13, UR8, RZ ;  /* 0x000000080d067c25 */ /* 0x000fc8000f8e00ff */
[----:B------:R-:W-:-:S04]  /*ded0*/  IMAD.WIDE.U32 R6, P0, R5, UR9, R6 ;  /* 0x0000000905067c25 */ /* 0x000fc8000f800006 */
[----:B------:R-:W-:-:S04]  /*dee0*/  IMAD.WIDE.U32 R4, R5, UR8, RZ ;  /* 0x0000000805047c25 */ /* 0x000fc8000f8e00ff */
[----:B------:R-:W-:Y:S01]  /*def0*/  IMAD.MOV.U32 R4, RZ, RZ, R7 ;  /* 0x000000ffff047224 */ /* 0x000fe200078e0007 */
[----:B------:R-:W-:Y:S01]  /*df00*/  IADD3 RZ, P1, R5, R6, RZ ;  /* 0x0000000605ff7210 */ /* 0x000fe20007f3e0ff */
[----:B------:R-:W-:-:S04]  /*df10*/  IMAD.X R5, RZ, RZ, RZ, P0 ;  /* 0x000000ffff057224 */ /* 0x000fc800000e06ff */
[----:B------:R-:W-:-:S08]  /*df20*/  IMAD.WIDE.U32.X R4, R13, UR9, R4, P1 ;  /* 0x000000090d047c25 */ /* 0x000fd000088e0404 */
.L_x_318:
[----:B------:R-:W-:Y:S01]  /*df30*/  ISETP.NE.AND P0, PT, R2, 0x1, PT ;  /* 0x000000010200780c */ /* 0x000fe20003f05270 */
[----:B------:R-:W-:Y:S01]  /*df40*/  ULDC UR4, c[0x0][0x648] ;  /* 0x0001920000047ab9 */ /* 0x000fe20000000800 */
[----:B------:R-:W-:Y:S01]  /*df50*/  LOP3.LUT R11, R11, UR42, RZ, 0xc0, !PT ;  /* 0x0000002a0b0b7c12 */ /* 0x000fe2000f8ec0ff */
[----:B------:R-:W-:Y:S01]  /*df60*/  IMAD.MOV R12, RZ, RZ, -R12 ;  /* 0x000000ffff0c7224 */ /* 0x000fe200078e0a0c */
[----:B------:R-:W-:Y:S01]  /*df70*/  SHF.R.U64 R4, R4, UR4, R5 ;  /* 0x0000000404047c19 */ /* 0x000fe20008001205 */
[----:B------:R-:W-:Y:S01]  /*df80*/  ULDC UR4, c[0x0][0x638] ;  /* 0x00018e0000047ab9 */ /* 0x000fe20000000800 */
[----:B------:R-:W-:Y:S01]  /*df90*/  LOP3.LUT R31, R3, UR40, RZ, 0xc0, !PT ;  /* 0x00000028031f7c12 */ /* 0x000fe2000f8ec0ff */
[----:B------:R-:W-:Y:S02]  /*dfa0*/  ULDC UR5, c[0x0][0x610] ;  /* 0x0001840000057ab9 */ /* 0x000fe40000000800 */
[----:B------:R-:W-:Y:S02]  /*dfb0*/  IMAD.MOV R5, RZ, RZ, -R4 ;  /* 0x000000ffff057224 */ /* 0x000fe400078e0a04 */
[----:B------:R-:W-:-:S02]  /*dfc0*/  IMAD R11, R4, UR41, R11 ;  /* 0x00000029040b7c24 */ /* 0x000fc4000f8e020b */
[----:B------:R-:W-:Y:S02]  /*dfd0*/  @P0 IMAD R10, R9, R12, R0 ;  /* 0x0000000c090a0224 */ /* 0x000fe400078e0200 */
[----:B------:R-:W-:Y:S01]  /*dfe0*/  IMAD R8, R5, UR4, R8 ;  /* 0x0000000405087c24 */ /* 0x000fe2000f8e0208 */
[----:B------:R-:W-:Y:S01]  /*dff0*/  ULDC UR4, c[0x0][0x600] ;  /* 0x0001800000047ab9 */ /* 0x000fe20000000800 */
[----:B------:R-:W-:Y:S02]  /*e000*/  IMAD R10, R11, UR5, R10 ;  /* 0x000000050b0a7c24 */ /* 0x000fe4000f8e020a */
[----:B------:R-:W-:Y:S02]  /*e010*/  IMAD R31, R8, UR4, R31 ;  /* 0x00000004081f7c24 */ /* 0x000fe4000f8e021f */
[----:B------:R-:W-:-:S03]  /*e020*/  IMAD.MOV.U32 R0, RZ, RZ, 0x1 ;  /* 0x00000001ff007424 */ /* 0x000fc600078e00ff */
[----:B------:R-:W-:Y:S02]  /*e030*/  SEL R30, R31, R10, !P0 ;  /* 0x0000000a1f1e7207 */ /* 0x000fe40004000000 */
[----:B------:R-:W-:-:S07]  /*e040*/  SEL R31, R10, R31, !P0 ;  /* 0x0000001f0a1f7207 */ /* 0x000fce0004000000 */
.L_x_316:
[----:B------:R-:W-:Y:S05]  /*e050*/  BSYNC B0 ;  /* 0x0000000000007941 */ /* 0x000fea0003800000 */
.L_x_315:
[----:B------:R-:W-:-:S13]  /*e060*/  LOP3.LUT P0, RZ, R0, 0xff, RZ, 0xc0, !PT ;  /* 0x000000ff00ff7812 */ /* 0x000fda000780c0ff */
[----:B------:R-:W-:Y:S05]  /*e070*/  @P0 BRA `(.L_x_319) ;  /* 0xfffffff000a00947 */ /* 0x000fea000383ffff */
[----:B------:R-:W-:Y:S05]  /*e080*/  BSYNC B7 ;  /* 0x0000000000077941 */ /* 0x000fea0003800000 */
.L_x_305:
[----:B------:R-:W-:-:S03]  /*e090*/  UMOV UR4, 0xffffffff ;  /* 0xffffffff00047882 */ /* 0x000fc60000000000 */
[----:B------:R-:W-:Y:S05]  /*e0a0*/  BRA.DIV UR4, `(.L_x_320) ;  /* 0x0000000604447947 */ /* 0x000fea000b800000 */
[----:B------:R-:W-:-:S13]  /*e0b0*/  ELECT P6, URZ, PT ;  /* 0x00000000003f782f */ /* 0x000fda00038c0000 */
.L_x_336:
[----:B------:R-:W-:Y:S04]  /*e0c0*/  BSSY B0, `(.L_x_321) ;  /* 0x000002b000007945 */ /* 0x000fe80003800000 */
[----:B------:R-:W-:Y:S05]  /*e0d0*/  @!P6 BRA `(.L_x_322) ;  /* 0x0000000000a4e947 */ /* 0x000fea0003800000 */
[----:B------:R-:W-:-:S04]  /*e0e0*/  LOP3.LUT R19, R19, 0x2, RZ, 0xfc, !PT ;  /* 0x0000000213137812 */ /* 0x000fc800078efcff */
[----:B------:R-:W-:-:S13]  /*e0f0*/  ISETP.NE.AND P0, PT, R19, 0x3, PT ;  /* 0x000000031300780c */ /* 0x000fda0003f05270 */
[----:B------:R-:W-:Y:S05]  /*e100*/  @!P0 BRA `(.L_x_323) ;  /* 0x0000000000048947 */ /* 0x000fea0003800000 */
[----:B------:R-:W-:Y:S01]  /*e110*/  BPT.TRAP 0x1 ;  /* 0x000000040000795c */ /* 0x000fe20000300000 */
.L_x_323:
[----:B------:R-:W0:Y:S01]  /*e120*/  S2R R3, SR_CgaCtaId ;  /* 0x0000000000037919 */ /* 0x000e220000008800 */
[----:B------:R-:W-:Y:S02]  /*e130*/  MOV R0, 0x400 ;  /* 0x0000040000007802 */ /* 0x000fe40000000f00 */
[----:B------:R-:W-:Y:S02]  /*e140*/  SHF.L.U32 R2, R27, 0x1f, RZ ;  /* 0x0000001f1b027819 */ /* 0x000fe400000006ff */
[----:B0-----:R-:W-:-:S05]  /*e150*/  LEA R3, R3, R0, 0x18 ;  /* 0x0000000003037211 */ /* 0x001fca00078ec0ff */
[----:B------:R-:W-:-:S04]  /*e160*/  VIADD R3, R3, 0x20 ;  /* 0x0000002003037836 */ /* 0x000fc80000000000 */
[C---:B------:R-:W-:Y:S02]  /*e170*/  IMAD R5, R28.reuse, 0x8, R3 ;  /* 0x000000081c057824 */ /* 0x040fe400078e0203 */
[----:B------:R-:W-:Y:S02]  /*e180*/  VIADD R28, R28, 0x1 ;  /* 0x000000011c1c7836 */ /* 0x000fe40000000000 */
[----:B------:R-:W0:Y:S03]  /*e190*/  SYNCS.PHASECHK.TRANS64.TRYWAIT P0, [R5+URZ], R2 ;  /* 0x00000002050075a7 */ /* 0x000e26000800017f */
[----:B------:R-:W-:-:S04]  /*e1a0*/  ISETP.NE.AND P1, PT, R28, 0x4, PT ;  /* 0x000000041c00780c */ /* 0x000fc80003f25270 */
[----:B------:R-:W-:Y:S02]  /*e1b0*/  SEL R0, RZ, 0x1, P1 ;  /* 0x00000001ff007807 */ /* 0x000fe40000800000 */
[----:B------:R-:W-:Y:S02]  /*e1c0*/  SEL R28, R28, RZ, P1 ;  /* 0x000000ff1c1c7207 */ /* 0x000fe40000800000 */
[----:B------:R-:W-:-:S03]  /*e1d0*/  LOP3.LUT R27, R27, R0, RZ, 0x3c, !PT ;  /* 0x000000001b1b7212 */ /* 0x000fc600078e3cff */
[----:B------:R-:W-:Y:S01]  /*e1e0*/  IMAD R7, R28, 0x8, R3 ;  /* 0x000000081c077824 */ /* 0x000fe200078e0203 */
[----:B------:R-:W-:Y:S01]  /*e1f0*/  SHF.L.U32 R4, R27, 0x1f, RZ ;  /* 0x0000001f1b047819 */ /* 0x000fe200000006ff */
[----:B0-----:R-:W-:Y:S06]  /*e200*/  @!P0 BRA `(.L_x_324) ;  /* 0x00000004000c8947 */ /* 0x001fec0003800000 */
.L_x_337:
[----:B------:R-:W1:Y:S01]  /*e210*/  SYNCS.PHASECHK.TRANS64.TRYWAIT P0, [R7+URZ], R4 ;  /* 0x00000004070075a7 */ /* 0x000e62000800017f */
[----:B------:R-:W-:-:S05]  /*e220*/  VIADD R0, R28, 0x1 ;  /* 0x000000011c007836 */ /* 0x000fca0000000000 */
[----:B------:R-:W-:-:S04]  /*e230*/  ISETP.NE.AND P1, PT, R0, 0x4, PT ;  /* 0x000000040000780c */ /* 0x000fc80003f25270 */
[----:B0-----:R-:W-:Y:S02]  /*e240*/  SEL R2, RZ, 0x1, P1 ;  /* 0x00000001ff027807 */ /* 0x001fe40000800000 */
[----:B------:R-:W-:Y:S02]  /*e250*/  SEL R0, R0, RZ, P1 ;  /* 0x000000ff00007207 */ /* 0x000fe40000800000 */
[----:B------:R-:W-:-:S03]  /*e260*/  LOP3.LUT R27, R27, R2, RZ, 0x3c, !PT ;  /* 0x000000021b1b7212 */ /* 0x000fc600078e3cff */
[----:B------:R-:W-:Y:S01]  /*e270*/  IMAD R6, R0, 0x8, R3 ;  /* 0x0000000800067824 */ /* 0x000fe200078e0203 */
[----:B------:R-:W-:Y:S01]  /*e280*/  SHF.L.U32 R5, R27, 0x1f, RZ ;  /* 0x0000001f1b057819 */ /* 0x000fe200000006ff */
[----:B-1----:R-:W-:Y:S06]  /*e290*/  @!P0 BRA `(.L_x_325) ;  /* 0x0000000000fc8947 */ /* 0x002fec0003800000 */
.L_x_338:
[----:B------:R-:W1:Y:S01]  /*e2a0*/  SYNCS.PHASECHK.TRANS64.TRYWAIT P0, [R6+URZ], R5 ;  /* 0x00000005060075a7 */ /* 0x000e62000800017f */
[----:B------:R-:W-:-:S05]  /*e2b0*/  VIADD R0, R0, 0x1 ;  /* 0x0000000100007836 */ /* 0x000fca0000000000 */
[----:B------:R-:W-:-:S04]  /*e2c0*/  ISETP.NE.AND P1, PT, R0, 0x4, PT ;  /* 0x000000040000780c */ /* 0x000fc80003f25270 */
[----:B------:R-:W-:Y:S02]  /*e2d0*/  SEL R2, RZ, 0x1, P1 ;  /* 0x00000001ff027807 */ /* 0x000fe40000800000 */
[----:B------:R-:W-:Y:S02]  /*e2e0*/  SEL R0, R0, RZ, P1 ;  /* 0x000000ff00007207 */ /* 0x000fe40000800000 */
[----:B------:R-:W-:Y:S01]  /*e2f0*/  LOP3.LUT R2, R27, R2, RZ, 0x3c, !PT ;  /* 0x000000021b027212 */ /* 0x000fe200078e3cff */
[----:B-1----:R-:W-:Y:S06]  /*e300*/  @!P0 BRA `(.L_x_326) ;  /* 0x0000000000f48947 */ /* 0x002fec0003800000 */
.L_x_339:
[----:B------:R-:W-:Y:S01]  /*e310*/  IMAD R3, R0, 0x8, R3 ;  /* 0x0000000800037824 */ /* 0x000fe200078e0203 */
[----:B------:R-:W-:-:S07]  /*e320*/  SHF.L.U32 R0, R2, 0x1f, RZ ;  /* 0x0000001f02007819 */ /* 0x000fce00000006ff */
.L_x_327:
[----:B--2---:R2:W3:Y:S02]  /*e330*/  SYNCS.PHASECHK.TRANS64.TRYWAIT P0, [R3+URZ], R0 ;  /* 0x00000000030075a7 */ /* 0x0044e4000800017f */
[----:B---3--:R-:W-:Y:S05]  /*e340*/  @!P0 NANOSLEEP.SYNCS 0x989680 ;  /* 0x009896800000895d */ /* 0x008fea0003900000 */
[----:B------:R-:W3:Y:S02]  /*e350*/  @!P0 SYNCS.PHASECHK.TRANS64 P0, [R3+URZ], R0 ;  /* 0x00000000030085a7 */ /* 0x000ee4000800007f */
[----:B---3--:R-:W-:Y:S05]  /*e360*/  @!P0 BRA `(.L_x_327) ;  /* 0xfffffffc00f08947 */ /* 0x008fea000383ffff */
.L_x_322:
[----:B------:R-:W-:Y:S05]  /*e370*/  BSYNC B0 ;  /* 0x0000000000007941 */ /* 0x000fea0003800000 */
.L_x_321:
[----:B------:R-:W-:Y:S05]  /*e380*/  EXIT ;  /* 0x000000000000794d */ /* 0x000fea0003800000 */
.L_x_16:
[----:B------:R-:W-:Y:S02]  /*e390*/  IMAD.MOV.U32 R12, RZ, RZ, RZ ;  /* 0x000000ffff0c7224 */ /* 0x000fe400078e00ff */
[----:B------:R-:W-:Y:S02]  /*e3a0*/  IMAD.MOV.U32 R11, RZ, RZ, 0x1f ;  /* 0x0000001fff0b7424 */ /* 0x000fe400078e00ff */
[----:B------:R-:W-:-:S07]  /*e3b0*/  IMAD.MOV.U32 R15, RZ, RZ, -0x1 ;  /* 0xffffffffff0f7424 */ /* 0x000fce00078e00ff */
[----:B012--5:R-:W-:Y:S05]  /*e3c0*/  WARPSYNC.COLLECTIVE R15, `(.L_x_328) ;  /* 0x000000000f087348 */ /* 0x027fea0003c00000 */
[----:B------:R3:W4:Y:S02]  /*e3d0*/  SHFL.IDX P6, R14, R13, R12, R11 ;  /* 0x0000000c0d0e7389 */ /* 0x00072400000c000b */
[----:B012345:R-:W-:Y:S01]  /*e3e0*/  ENDCOLLECTIVE ;  /* 0x000000000000791b */ /* 0x03ffe20003800000 */
.L_x_328:
[----:B------:R-:W-:Y:S05]  /*e3f0*/  BRA `(.L_x_329) ;  /* 0xffffff2c00cc7947 */ /* 0x000fea000383ffff */
.L_x_20:
[----:B-1----:R1:W3:Y:S02]  /*e400*/  SYNCS.PHASECHK.TRANS64.TRYWAIT P1, [R4+URZ], R3 ;  /* 0x00000003040075a7 */ /* 0x0022e4000802017f */
[----:B---3--:R-:W-:Y:S05]  /*e410*/  @!P1 NANOSLEEP.SYNCS 0x989680 ;  /* 0x009896800000995d */ /* 0x008fea0003900000 */
[----:B------:R-:W3:Y:S02]  /*e420*/  @!P1 SYNCS.PHASECHK.TRANS64 P1, [R4+URZ], R3 ;  /* 0x00000003040095a7 */ /* 0x000ee4000802007f */
[----:B---3--:R-:W-:Y:S05]  /*e430*/  @!P1 BRA `(.L_x_20) ;  /* 0xfffffffc00f09947 */ /* 0x008fea000383ffff */
[----:B------:R-:W-:Y:S05]  /*e440*/  BRA `(.L_x_19) ;  /* 0xffffff2c00f87947 */ /* 0x000fea000383ffff */
.L_x_25:
[----:B0-----:R0:W1:Y:S02]  /*e450*/  SYNCS.PHASECHK.TRANS64.TRYWAIT P1, [R7+URZ], R8 ;  /* 0x00000008070075a7 */ /* 0x001064000802017f */
[----:B-1----:R-:W-:Y:S05]  /*e460*/  @!P1 NANOSLEEP.SYNCS 0x989680 ;  /* 0x009896800000995d */ /* 0x002fea0003900000 */
[----:B------:R-:W1:Y:S02]  /*e470*/  @!P1 SYNCS.PHASECHK.TRANS64 P1, [R7+URZ], R8 ;  /* 0x00000008070095a7 */ /* 0x000e64000802007f */
[----:B-1----:R-:W-:Y:S05]  /*e480*/  @!P1 BRA `(.L_x_25) ;  /* 0xfffffffc00f09947 */ /* 0x002fea000383ffff */
[----:B------:R-:W-:Y:S05]  /*e490*/  BRA `(.L_x_24) ;  /* 0xffffff3800d87947 */ /* 0x000fea000383ffff */
.L_x_33:
[----:B0-----:R0:W1:Y:S02]  /*e4a0*/  SYNCS.PHASECHK.TRANS64.TRYWAIT P1, [R10+URZ], R9 ;  /* 0x000000090a0075a7 */ /* 0x001064000802017f */
[----:B-1----:R-:W-:Y:S05]  /*e4b0*/  @!P1 NANOSLEEP.SYNCS 0x989680 ;  /* 0x009896800000995d */ /* 0x002fea0003900000 */
[----:B------:R-:W1:Y:S02]  /*e4c0*/  @!P1 SYNCS.PHASECHK.TRANS64 P1, [R10+URZ], R9 ;  /* 0x000000090a0095a7 */ /* 0x000e64000802007f */
[----:B-1----:R-:W-:Y:S05]  /*e4d0*/  @!P1 BRA `(.L_x_33) ;  /* 0xfffffffc00f09947 */ /* 0x002fea000383ffff */
[----:B------:R-:W-:Y:S05]  /*e4e0*/  BRA `(.L_x_32) ;  /* 0xffffff4400a07947 */ /* 0x000fea000383ffff */
.L_x_306:
[----:B------:R-:W-:Y:S01]  /*e4f0*/  BSSY B0, `(.L_x_330) ;  /* 0x0000006000007945 */ /* 0x000fe20003800000 */
[----:B------:R-:W-:-:S07]  /*e500*/  IMAD.MOV.U32 R15, RZ, RZ, -0x1 ;  /* 0xffffffffff0f7424 */ /* 0x000fce00078e00ff */
[----:B------:R-:W-:Y:S05]  /*e510*/  WARPSYNC.COLLECTIVE R15, `(.L_x_331) ;  /* 0x000000000f0c7348 */ /* 0x000fea0003c00000 */
[----:B------:R-:W-:Y:S02]  /*e520*/  ELECT P6, UR62, PT ;  /* 0x00000000003e782f */ /* 0x000fe400038c0000 */
[----:B------:R-:W-:Y:S01]  /*e530*/  MOV R14, UR62 ;  /* 0x0000003e000e7c02 */ /* 0x000fe20008000f00 */
[----:B------:R-:W-:Y:S10]  /*e540*/  ENDCOLLECTIVE ;  /* 0x000000000000791b */ /* 0x000ff40003800000 */
.L_x_331:
[----:B------:R-:W-:Y:S05]  /*e550*/  BSYNC B0 ;  /* 0x0000000000007941 */ /* 0x000fea0003800000 */
.L_x_330:
[----:B------:R-:W-:Y:S05]  /*e560*/  BRA `(.L_x_332) ;  /* 0xffffffec00707947 */ /* 0x000fea000383ffff */
.L_x_311:
[----:B0-----:R0:W2:Y:S02]  /*e570*/  SYNCS.PHASECHK.TRANS64.TRYWAIT P0, [R7+URZ+0x20], R4 ;  /* 0x00002004070075a7 */ /* 0x0010a4000800017f */
[----:B--2---:R-:W-:Y:S05]  /*e580*/  @!P0 NANOSLEEP.SYNCS 0x989680 ;  /* 0x009896800000895d */ /* 0x004fea0003900000 */
[----:B------:R-:W2:Y:S02]  /*e590*/  @!P0 SYNCS.PHASECHK.TRANS64 P0, [R7+URZ+0x20], R4 ;  /* 0x00002004070085a7 */ /* 0x000ea4000800007f */
[----:B--2---:R-:W-:Y:S05]  /*e5a0*/  @!P0 BRA `(.L_x_311) ;  /* 0xfffffffc00f08947 */ /* 0x004fea000383ffff */
[----:B------:R-:W-:Y:S05]  /*e5b0*/  BRA `(.L_x_333) ;  /* 0xfffffff000447947 */ /* 0x000fea000383ffff */
.L_x_320:
[----:B------:R-:W-:Y:S01]  /*e5c0*/  BSSY B0, `(.L_x_334) ;  /* 0x0000006000007945 */ /* 0x000fe20003800000 */
[----:B------:R-:W-:-:S07]  /*e5d0*/  IMAD.MOV.U32 R15, RZ, RZ, -0x1 ;  /* 0xffffffffff0f7424 */ /* 0x000fce00078e00ff */
[----:B------:R-:W-:Y:S05]  /*e5e0*/  WARPSYNC.COLLECTIVE R15, `(.L_x_335) ;  /* 0x000000000f0c7348 */ /* 0x000fea0003c00000 */
[----:B------:R-:W-:Y:S02]  /*e5f0*/  ELECT P6, UR62, PT ;  /* 0x00000000003e782f */ /* 0x000fe400038c0000 */
[----:B------:R-:W-:Y:S01]  /*e600*/  MOV R14, UR62 ;  /* 0x0000003e000e7c02 */ /* 0x000fe20008000f00 */
[----:B------:R-:W-:Y:S10]  /*e610*/  ENDCOLLECTIVE ;  /* 0x000000000000791b */ /* 0x000ff40003800000 */
.L_x_335:
[----:B------:R-:W-:Y:S05]  /*e620*/  BSYNC B0 ;  /* 0x0000000000007941 */ /* 0x000fea0003800000 */
.L_x_334:
[----:B------:R-:W-:Y:S05]  /*e630*/  BRA `(.L_x_336) ;  /* 0xfffffff800a07947 */ /* 0x000fea000383ffff */
.L_x_324:
[----:B0-----:R0:W1:Y:S02]  /*e640*/  SYNCS.PHASECHK.TRANS64.TRYWAIT P0, [R5+URZ], R2 ;  /* 0x00000002050075a7 */ /* 0x001064000800017f */
[----:B-1----:R-:W-:Y:S05]  /*e650*/  @!P0 NANOSLEEP.SYNCS 0x989680 ;  /* 0x009896800000895d */ /* 0x002fea0003900000 */
[----:B------:R-:W1:Y:S02]  /*e660*/  @!P0 SYNCS.PHASECHK.TRANS64 P0, [R5+URZ], R2 ;  /* 0x00000002050085a7 */ /* 0x000e64000800007f */
[----:B-1----:R-:W-:Y:S05]  /*e670*/  @!P0 BRA `(.L_x_324) ;  /* 0xfffffffc00f08947 */ /* 0x002fea000383ffff */
[----:B------:R-:W-:Y:S05]  /*e680*/  BRA `(.L_x_337) ;  /* 0xfffffff800e07947 */ /* 0x000fea000383ffff */
.L_x_325:
[----:B0-----:R0:W1:Y:S02]  /*e690*/  SYNCS.PHASECHK.TRANS64.TRYWAIT P0, [R7+URZ], R4 ;  /* 0x00000004070075a7 */ /* 0x001064000800017f */
[----:B-1----:R-:W-:Y:S05]  /*e6a0*/  @!P0 NANOSLEEP.SYNCS 0x989680 ;  /* 0x009896800000895d */ /* 0x002fea0003900000 */
[----:B------:R-:W1:Y:S02]  /*e6b0*/  @!P0 SYNCS.PHASECHK.TRANS64 P0, [R7+URZ], R4 ;  /* 0x00000004070085a7 */ /* 0x000e64000800007f */
[----:B-1----:R-:W-:Y:S05]  /*e6c0*/  @!P0 BRA `(.L_x_325) ;  /* 0xfffffffc00f08947 */ /* 0x002fea000383ffff */
[----:B------:R-:W-:Y:S05]  /*e6d0*/  BRA `(.L_x_338) ;  /* 0xfffffff800f07947 */ /* 0x000fea000383ffff */
.L_x_326:
[----:B-1----:R1:W2:Y:S02]  /*e6e0*/  SYNCS.PHASECHK.TRANS64.TRYWAIT P0, [R6+URZ], R5 ;  /* 0x00000005060075a7 */ /* 0x0022a4000800017f */
[----:B--2---:R-:W-:Y:S05]  /*e6f0*/  @!P0 NANOSLEEP.SYNCS 0x989680 ;  /* 0x009896800000895d */ /* 0x004fea0003900000 */
[----:B------:R-:W2:Y:S02]  /*e700*/  @!P0 SYNCS.PHASECHK.TRANS64 P0, [R6+URZ], R5 ;  /* 0x00000005060085a7 */ /* 0x000ea4000800007f */
[----:B--2---:R-:W-:Y:S05]  /*e710*/  @!P0 BRA `(.L_x_326) ;  /* 0xfffffffc00f08947 */ /* 0x004fea000383ffff */
[----:B------:R-:W-:Y:S05]  /*e720*/  BRA `(.L_x_339) ;  /* 0xfffffff800f87947 */ /* 0x000fea000383ffff */
.L_x_340:
[----:B------:R-:W-:-:S00]  /*e730*/  BRA `(.L_x_340) ;  /* 0xfffffffc00fc7947 */ /* 0x000fc0000383ffff */
[----:B------:R-:W-:-:S00]  /*e740*/  NOP ;  /* 0x0000000000007918 */ /* 0x000fc00000000000 */
        /* <DEDUP_REMOVED lines=11> */
.L_x_341:


//--------------------- .nv.global.init           --------------------------
	.section	.nv.global.init,"aw",@progbits
.nv.global.init:
	.type		$str$24,@object
	.size		$str$24,($str$25 - $str$24)
$str$24:
        /*0000*/ 	.byte	0x28, 0x61, 0x64, 0x64, 0x72, 0x65, 0x73, 0x73, 0x20, 0x26, 0x20, 0x6d, 0x61, 0x73, 0x6b, 0x29
        /*0010*/ 	.byte	0x20, 0x3d, 0x3d, 0x20, 0x30, 0x00
	.type		$str$25,@object
	.size		$str$25,(__unnamed_1 - $str$25)
$str$25:
        /*0016*/ 	.byte	0x2f, 0x74, 0x6d, 0x70, 0x2f, 0x63, 0x75, 0x74, 0x6c, 0x61, 0x73, 0x73, 0x5f, 0x73, 0x77, 0x65
        /*0026*/ 	.byte	0x65, 0x70, 0x5f, 0x73, 0x72, 0x63, 0x2f, 0x69, 0x6e, 0x63, 0x6c, 0x75, 0x64, 0x65, 0x2f, 0x63
        /*0036*/ 	.byte	0x75, 0x74, 0x65, 0x2f, 0x70, 0x6f, 0x69, 0x6e, 0x74, 0x65, 0x72, 0x5f, 0x66, 0x6c, 0x61, 0x67
        /*0046*/ 	.byte	0x67, 0x65, 0x64, 0x2e, 0x68, 0x70, 0x70, 0x00
	.type		__unnamed_1,@object
	.size		__unnamed_1,(__unnamed_2 - __unnamed_1)
__unnamed_1:
        /*004e*/ 	.byte	0x61, 0x75, 0x74, 0x6f, 0x20, 0x63, 0x75, 0x74, 0x65, 0x3a, 0x3a, 0x61, 0x73, 0x5f, 0x70, 0x6f
        /* <DEDUP_REMOVED lines=28> */
        /*021e*/ 	.byte	0x20, 0x26, 0x5d, 0x00
	.type		__unnamed_2,@object
	.size		__unnamed_2,(.L_1 - __unnamed_2)
__unnamed_2:
        /* <DEDUP_REMOVED lines=30> */
.L_1:


//--------------------- .nv.shared._ZN7cutlass13device_kernelINS_4gemm6kernel13GemmUniversalIN4cute5tupleIJiiiiEEENS1_10collective13CollectiveMmaINS1_39MainloopSm90TmaGmmaRmemAWarpSpecializedILi4ENS5_IJNS4_1CILi1EEESB_SB_EEENS1_35KernelTmaWarpSpecializedCooperativeEEENS5_IJNSA_ILi128EEENSA_ILi256EEESF_EEENS_12float_e5m2_tENS5_IJSB_llEEENS_12float_e4m3_tENS5_IJlSB_lEEENS4_8TiledMMAINS4_8MMA_AtomIJNS4_4SM904GMMA31MMA_64x256x32_F32E5M2E4M3_RS_TNILNSP_7ScaleInE1ELSR_1EEEEEENS4_6LayoutINS5_IJNSA_ILi2EEESB_SB_EEENS5_IJSB_NSA_ILi0EEESX_EEEEENS5_IJNS4_10UnderscoreES10_S10_EEEEENS4_13SM90_TMA_LOADENS4_14ComposedLayoutINS4_7SwizzleILi3ELi4ELi3EEENS4_18smem_ptr_flag_bitsILi8EEENSU_INS5_IJSF_NSA_ILi8EEEEEENS5_IJSB_SF_EEEEEEENS4_9Copy_AtomIJNS4_39AutoVectorizingCopyWithAssumedAlignmentILi128EEESI_EEENS4_8identityES13_NS14_IS16_S18_NSU_INS5_IJS19_SF_EEENS5_IJSF_SB_EEEEEEEvS1I_EENS_8epilogue10collective6detail29Sm90TmaWarpSpecializedAdapterINS1P_15DefaultEpilogueISI_SL_SL_NS1O_6thread17LinearCombinationISI_Li1EffLNS1T_9ScaleType4KindE0ELNS_15FloatRoundStyleE2ESI_EENS1_15EpilogueDefaultEEEEEvvEEEEvNT_6ParamsE --------------------------
	.section	.nv.shared._ZN7cutlass13device_kernelINS_4gemm6kernel13GemmUniversalIN4cute5tupleIJiiiiEEENS1_10collective13CollectiveMmaINS1_39MainloopSm90TmaGmmaRmemAWarpSpecializedILi4ENS5_IJNS4_1CILi1EEESB_SB_EEENS1_35KernelTmaWarpSpecializedCooperativeEEENS5_IJNSA_ILi128EEENSA_ILi256EEESF_EEENS_12float_e5m2_tENS5_IJSB_llEEENS_12float_e4m3_tENS5_IJlSB_lEEENS4_8TiledMMAINS4_8MMA_AtomIJNS4_4SM904GMMA31MMA_64x256x32_F32E5M2E4M3_RS_TNILNSP_7ScaleInE1ELSR_1EEEEEENS4_6LayoutINS5_IJNSA_ILi2EEESB_SB_EEENS5_IJSB_NSA_ILi0EEESX_EEEEENS5_IJNS4_10UnderscoreES10_S10_EEEEENS4_13SM90_TMA_LOADENS4_14ComposedLayoutINS4_7SwizzleILi3ELi4ELi3EEENS4_18smem_ptr_flag_bitsILi8EEENSU_INS5_IJSF_NSA_ILi8EEEEEENS5_IJSB_SF_EEEEEEENS4_9Copy_AtomIJNS4_39AutoVectorizingCopyWithAssumedAlignmentILi128EEESI_EEENS4_8identityES13_NS14_IS16_S18_NSU_INS5_IJS19_SF_EEENS5_IJSF_SB_EEEEEEEvS1I_EENS_8epilogue10collective6detail29Sm90TmaWarpSpecializedAdapterINS1P_15DefaultEpilogueISI_SL_SL_NS1O_6thread17LinearCombinationISI_Li1EffLNS1T_9ScaleType4KindE0ELNS_15FloatRoundStyleE2ESI_EENS1_15EpilogueDefaultEEEEEvvEEEEvNT_6ParamsE,"aw",@nobits
	.sectionflags	@""
	.align	16
	.zero		1024


//--------------------- .nv.shared.reserved.0     --------------------------
	.section	.nv.shared.reserved.0,"aw",@nobits
	.weak		__nv_reservedSMEM_offset_0_alias
	.size		__nv_reservedSMEM_offset_0_alias, 0, 0
	.other		__nv_reservedSMEM_offset_0_alias,@"STO_CUDA_RESERVED_SHARED STV_DEFAULT"
__nv_reservedSMEM_offset_0_alias:
	.zero		0


//--------------------- .nv.global                --------------------------
	.section	.nv.global,"aw",@nobits
.nv.global:
	.type		_ZN40_INTERNAL_19db5521_4_k_cu_d9a82f29_262444cute1_E,@object
	.size		_ZN40_INTERNAL_19db5521_4_k_cu_d9a82f29_262444cute1_E,(_ZN40_INTERNAL_19db5521_4_k_cu_d9a82f29_262444cuda3std3__45__cpo6cbeginE - _ZN40_INTERNAL_19db5521_4_k_cu_d9a82f29_262444cute1_E)
_ZN40_INTERNAL_19db5521_4_k_cu_d9a82f29_262444cute1_E:
	.zero		1
	.type		_ZN40_INTERNAL_19db5521_4_k_cu_d9a82f29_262444cuda3std3__45__cpo6cbeginE,@object
	.size		_ZN40_INTERNAL_19db5521_4_k_cu_d9a82f29_262444cuda3std3__45__cpo6cbeginE,(_ZN40_INTERNAL_19db5521_4_k_cu_d9a82f29_262444cuda3std3__48in_placeE - _ZN40_INTERNAL_19db5521_4_k_cu_d9a82f29_262444cuda3std3__45__cpo6cbeginE)
_ZN40_INTERNAL_19db5521_4_k_cu_d9a82f29_262444cuda3std3__45__cpo6cbeginE:
	.zero		1
	.type		_ZN40_INTERNAL_19db5521_4_k_cu_d9a82f29_262444cuda3std3__48in_placeE,@object
	.size		_ZN40_INTERNAL_19db5521_4_k_cu_d9a82f29_262444cuda3std3__48in_placeE,(_ZN40_INTERNAL_19db5521_4_k_cu_d9a82f29_262444cuda3std6ranges3__45__cpo9iter_moveE - _ZN40_INTERNAL_19db5521_4_k_cu_d9a82f29_262444cuda3std3__48in_placeE)
_ZN40_INTERNAL_19db5521_4_k_cu_d9a82f29_262444cuda3std3__48in_placeE:
	.zero		1
	.type		_ZN40_INTERNAL_19db5521_4_k_cu_d9a82f29_262444cuda3std6ranges3__45__cpo9iter_moveE,@object
	.size		_ZN40_INTERNAL_19db5521_4_k_cu_d9a82f29_262444cuda3std6ranges3__45__cpo9iter_moveE,(_ZN40_INTERNAL_19db5521_4_k_cu_d9a82f29_262444cuda3std3__45__cpo5beginE - _ZN40_INTERNAL_19db5521_4_k_cu_d9a82f29_262444cuda3std6ranges3__45__cpo9iter_moveE)
_ZN40_INTERNAL_19db5521_4_k_cu_d9a82f29_262444cuda3std6ranges3__45__cpo9iter_moveE:
	.zero		1
	.type		_ZN40_INTERNAL_19db5521_4_k_cu_d9a82f29_262444cuda3std3__45__cpo5beginE,@object
	.size		_ZN40_INTERNAL_19db5521_4_k_cu_d9a82f29_262444cuda3std3__45__cpo5beginE,(_ZN40_INTERNAL_19db5521_4_k_cu_d9a82f29_262444cuda3std3__442_GLOBAL__N__19db5521_4_k_cu_d9a82f29_262446ignoreE - _ZN40_INTERNAL_19db5521_4_k_cu_d9a82f29_262444cuda3std3__45__cpo5beginE)
_ZN40_INTERNAL_19db5521_4_k_cu_d9a82f29_262444cuda3std3__45__cpo5beginE:
	.zero		1
	.type		_ZN40_INTERNAL_19db5521_4_k_cu_d9a82f29_262444cuda3std3__442_GLOBAL__N__19db5521_4_k_cu_d9a82f29_262446ignoreE,@object
	.size		_ZN40_INTERNAL_19db5521_4_k_cu_d9a82f29_262444cuda3std3__442_GLOBAL__N__19db5521_4_k_cu_d9a82f29_262446ignoreE,(_ZN40_INTERNAL_19db5521_4_k_cu_d9a82f29_262444cute7productE - _ZN40_INTERNAL_19db5521_4_k_cu_d9a82f29_262444cuda3std3__442_GLOBAL__N__19db5521_4_k_cu_d9a82f29_262446ignoreE)
_ZN40_INTERNAL_19db5521_4_k_cu_d9a82f29_262444cuda3std3__442_GLOBAL__N__19db5521_4_k_cu_d9a82f29_262446ignoreE:
	.zero		1
	.type		_ZN40_INTERNAL_19db5521_4_k_cu_d9a82f29_262444cute7productE,@object
	.size		_ZN40_INTERNAL_19db5521_4_k_cu_d9a82f29_262444cute7productE,(_ZN40_INTERNAL_19db5521_4_k_cu_d9a82f29_262444cuda3std3__45__cpo3endE - _ZN40_INTERNAL_19db5521_4_k_cu_d9a82f29_262444cute7productE)
_ZN40_INTERNAL_19db5521_4_k_cu_d9a82f29_262444cute7productE:
	.zero		1
	.type		_ZN40_INTERNAL_19db5521_4_k_cu_d9a82f29_262444cuda3std3__45__cpo3endE,@object
	.size		_ZN40_INTERNAL_19db5521_4_k_cu_d9a82f29_262444cuda3std3__45__cpo3endE,(_ZN40_INTERNAL_19db5521_4_k_cu_d9a82f29_262444cuda3std3__419piecewise_constructE - _ZN40_INTERNAL_19db5521_4_k_cu_d9a82f29_262444cuda3std3__45__cpo3endE)
_ZN40_INTERNAL_19db5521_4_k_cu_d9a82f29_262444cuda3std3__45__cpo3endE:
	.zero		1
	.type		_ZN40_INTERNAL_19db5521_4_k_cu_d9a82f29_262444cuda3std3__419piecewise_constructE,@object
	.size		_ZN40_INTERNAL_19db5521_4_k_cu_d9a82f29_262444cuda3std3__419piecewise_constructE,(_ZN40_INTERNAL_19db5521_4_k_cu_d9a82f29_262444cuda3std3__45__cpo4cendE - _ZN40_INTERNAL_19db5521_4_k_cu_d9a82f29_262444cuda3std3__419piecewise_constructE)
_ZN40_INTERNAL_19db5521_4_k_cu_d9a82f29_262444cuda3std3__419piecewise_constructE:
	.zero		1
	.type		_ZN40_INTERNAL_19db5521_4_k_cu_d9a82f29_262444cuda3std3__45__cpo4cendE,@object
	.size		_ZN40_INTERNAL_19db5521_4_k_cu_d9a82f29_262444cuda3std3__45__cpo4cendE,(_ZN40_INTERNAL_19db5521_4_k_cu_d9a82f29_262444cuda3std6ranges3__45__cpo4swapE - _ZN40_INTERNAL_19db5521_4_k_cu_d9a82f29_262444cuda3std3__45__cpo4cendE)
_ZN40_INTERNAL_19db5521_4_k_cu_d9a82f29_262444cuda3std3__45__cpo4cendE:
	.zero		1
	.type		_ZN40_INTERNAL_19db5521_4_k_cu_d9a82f29_262444cuda3std6ranges3__45__cpo4swapE,@object
	.size		_ZN40_INTERNAL_19db5521_4_k_cu_d9a82f29_262444cuda3std6ranges3__45__cpo4swapE,(.L_9 - _ZN40_INTERNAL_19db5521_4_k_cu_d9a82f29_262444cuda3std6ranges3__45__cpo4swapE)
_ZN40_INTERNAL_19db5521_4_k_cu_d9a82f29_262444cuda3std6ranges3__45__cpo4swapE:
	.zero		1
.L_9:


//--------------------- .nv.constant0._ZN7cutlass13device_kernelINS_4gemm6kernel13GemmUniversalIN4cute5tupleIJiiiiEEENS1_10collective13CollectiveMmaINS1_39MainloopSm90TmaGmmaRmemAWarpSpecializedILi4ENS5_IJNS4_1CILi1EEESB_SB_EEENS1_35KernelTmaWarpSpecializedCooperativeEEENS5_IJNSA_ILi128EEENSA_ILi256EEESF_EEENS_12float_e5m2_tENS5_IJSB_llEEENS_12float_e4m3_tENS5_IJlSB_lEEENS4_8TiledMMAINS4_8MMA_AtomIJNS4_4SM904GMMA31MMA_64x256x32_F32E5M2E4M3_RS_TNILNSP_7ScaleInE1ELSR_1EEEEEENS4_6LayoutINS5_IJNSA_ILi2EEESB_SB_EEENS5_IJSB_NSA_ILi0EEESX_EEEEENS5_IJNS4_10UnderscoreES10_S10_EEEEENS4_13SM90_TMA_LOADENS4_14ComposedLayoutINS4_7SwizzleILi3ELi4ELi3EEENS4_18smem_ptr_flag_bitsILi8EEENSU_INS5_IJSF_NSA_ILi8EEEEEENS5_IJSB_SF_EEEEEEENS4_9Copy_AtomIJNS4_39AutoVectorizingCopyWithAssumedAlignmentILi128EEESI_EEENS4_8identityES13_NS14_IS16_S18_NSU_INS5_IJS19_SF_EEENS5_IJSF_SB_EEEEEEEvS1I_EENS_8epilogue10collective6detail29Sm90TmaWarpSpecializedAdapterINS1P_15DefaultEpilogueISI_SL_SL_NS1O_6thread17LinearCombinationISI_Li1EffLNS1T_9ScaleType4KindE0ELNS_15FloatRoundStyleE2ESI_EENS1_15EpilogueDefaultEEEEEvvEEEEvNT_6ParamsE --------------------------
	.section	.nv.constant0._ZN7cutlass13device_kernelINS_4gemm6kernel13GemmUniversalIN4cute5tupleIJiiiiEEENS1_10collective13CollectiveMmaINS1_39MainloopSm90TmaGmmaRmemAWarpSpecializedILi4ENS5_IJNS4_1CILi1EEESB_SB_EEENS1_35KernelTmaWarpSpecializedCooperativeEEENS5_IJNSA_ILi128EEENSA_ILi256EEESF_EEENS_12float_e5m2_tENS5_IJSB_llEEENS_12float_e4m3_tENS5_IJlSB_lEEENS4_8TiledMMAINS4_8MMA_AtomIJNS4_4SM904GMMA31MMA_64x256x32_F32E5M2E4M3_RS_TNILNSP_7ScaleInE1ELSR_1EEEEEENS4_6LayoutINS5_IJNSA_ILi2EEESB_SB_EEENS5_IJSB_NSA_ILi0EEESX_EEEEENS5_IJNS4_10UnderscoreES10_S10_EEEEENS4_13SM90_TMA_LOADENS4_14ComposedLayoutINS4_7SwizzleILi3ELi4ELi3EEENS4_18smem_ptr_flag_bitsILi8EEENSU_INS5_IJSF_NSA_ILi8EEEEEENS5_IJSB_SF_EEEEEEENS4_9Copy_AtomIJNS4_39AutoVectorizingCopyWithAssumedAlignmentILi128EEESI_EEENS4_8identityES13_NS14_IS16_S18_NSU_INS5_IJS19_SF_EEENS5_IJSF_SB_EEEEEEEvS1I_EENS_8epilogue10collective6detail29Sm90TmaWarpSpecializedAdapterINS1P_15DefaultEpilogueISI_SL_SL_NS1O_6thread17LinearCombinationISI_Li1EffLNS1T_9ScaleType4KindE0ELNS_15FloatRoundStyleE2ESI_EENS1_15EpilogueDefaultEEEEEvvEEEEvNT_6ParamsE,"a",@progbits
	.sectionflags	@""
	.align	4
.nv.constant0._ZN7cutlass13device_kernelINS_4gemm6kernel13GemmUniversalIN4cute5tupleIJiiiiEEENS1_10collective13CollectiveMmaINS1_39MainloopSm90TmaGmmaRmemAWarpSpecializedILi4ENS5_IJNS4_1CILi1EEESB_SB_EEENS1_35KernelTmaWarpSpecializedCooperativeEEENS5_IJNSA_ILi128EEENSA_ILi256EEESF_EEENS_12float_e5m2_tENS5_IJSB_llEEENS_12float_e4m3_tENS5_IJlSB_lEEENS4_8TiledMMAINS4_8MMA_AtomIJNS4_4SM904GMMA31MMA_64x256x32_F32E5M2E4M3_RS_TNILNSP_7ScaleInE1ELSR_1EEEEEENS4_6LayoutINS5_IJNSA_ILi2EEESB_SB_EEENS5_IJSB_NSA_ILi0EEESX_EEEEENS5_IJNS4_10UnderscoreES10_S10_EEEEENS4_13SM90_TMA_LOADENS4_14ComposedLayoutINS4_7SwizzleILi3ELi4ELi3EEENS4_18smem_ptr_flag_bitsILi8EEENSU_INS5_IJSF_NSA_ILi8EEEEEENS5_IJSB_SF_EEEEEEENS4_9Copy_AtomIJNS4_39AutoVectorizingCopyWithAssumedAlignmentILi128EEESI_EEENS4_8identityES13_NS14_IS16_S18_NSU_INS5_IJS19_SF_EEENS5_IJSF_SB_EEEEEEEvS1I_EENS_8epilogue10collective6detail29Sm90TmaWarpSpecializedAdapterINS1P_15DefaultEpilogueISI_SL_SL_NS1O_6thread17LinearCombinationISI_Li1EffLNS1T_9ScaleType4KindE0ELNS_15FloatRoundStyleE2ESI_EENS1_15EpilogueDefaultEEEEEvvEEEEvNT_6ParamsE:
	.zero		1664


//--------------------- SYMBOLS --------------------------

	.type		.nv.reservedSmem.offset0,@object
	.size		.nv.reservedSmem.offset0,0x4
	.type		__assertfail,@function
